//
// Generated by NVIDIA NVVM Compiler
//
// Compiler Build ID: CL-36424714
// Cuda compilation tools, release 13.0, V13.0.88
// Based on NVVM 20.0.0
//

.version 9.0
.target sm_100
.address_size 64

	// .globl	_Z16bc_kernel_activePiS_S_iiPfS_iP11ear_premble
.extern .shared .align 16 .b8 sh_mem[];

.visible .entry _Z16bc_kernel_activePiS_S_iiPfS_iP11ear_premble(
	.param .u64 .ptr .align 1 _Z16bc_kernel_activePiS_S_iiPfS_iP11ear_premble_param_0,
	.param .u64 .ptr .align 1 _Z16bc_kernel_activePiS_S_iiPfS_iP11ear_premble_param_1,
	.param .u64 .ptr .align 1 _Z16bc_kernel_activePiS_S_iiPfS_iP11ear_premble_param_2,
	.param .u32 _Z16bc_kernel_activePiS_S_iiPfS_iP11ear_premble_param_3,
	.param .u32 _Z16bc_kernel_activePiS_S_iiPfS_iP11ear_premble_param_4,
	.param .u64 .ptr .align 1 _Z16bc_kernel_activePiS_S_iiPfS_iP11ear_premble_param_5,
	.param .u64 .ptr .align 1 _Z16bc_kernel_activePiS_S_iiPfS_iP11ear_premble_param_6,
	.param .u32 _Z16bc_kernel_activePiS_S_iiPfS_iP11ear_premble_param_7,
	.param .u64 .ptr .align 1 _Z16bc_kernel_activePiS_S_iiPfS_iP11ear_premble_param_8
)
{
	.reg .pred 	%p<42>;
	.reg .b32 	%r<151>;
	.reg .b32 	%f<25>;
	.reg .b64 	%rd<35>;

	ld.param.u64 	%rd15, [_Z16bc_kernel_activePiS_S_iiPfS_iP11ear_premble_param_0];
	ld.param.u64 	%rd16, [_Z16bc_kernel_activePiS_S_iiPfS_iP11ear_premble_param_2];
	ld.param.u32 	%r59, [_Z16bc_kernel_activePiS_S_iiPfS_iP11ear_premble_param_3];
	ld.param.u64 	%rd17, [_Z16bc_kernel_activePiS_S_iiPfS_iP11ear_premble_param_5];
	ld.param.u64 	%rd13, [_Z16bc_kernel_activePiS_S_iiPfS_iP11ear_premble_param_6];
	ld.param.u32 	%r60, [_Z16bc_kernel_activePiS_S_iiPfS_iP11ear_premble_param_7];
	ld.param.u64 	%rd14, [_Z16bc_kernel_activePiS_S_iiPfS_iP11ear_premble_param_8];
	cvta.to.global.u64 	%rd1, %rd15;
	cvta.to.global.u64 	%rd2, %rd16;
	cvta.to.global.u64 	%rd3, %rd17;
	cvta.to.global.u64 	%rd4, %rd14;
	mov.u32 	%r61, %ctaid.x;
	mov.u32 	%r1, %ntid.x;
	mov.u32 	%r2, %tid.x;
	mad.lo.s32 	%r3, %r61, %r1, %r2;
	setp.ge.s32 	%p1, %r3, %r60;
	@%p1 bra 	$L__BB0_52;
	cvta.to.global.u64 	%rd18, %rd13;
	mul.wide.s32 	%rd19, %r3, 4;
	add.s64 	%rd20, %rd18, %rd19;
	ld.global.u32 	%r4, [%rd20];
	shl.b32 	%r62, %r59, 2;
	mov.u32 	%r63, sh_mem;
	add.s32 	%r5, %r63, %r62;
	shl.b32 	%r6, %r59, 3;
	add.s32 	%r7, %r5, %r62;
	add.s32 	%r8, %r5, %r6;
	setp.ge.s32 	%p2, %r2, %r59;
	@%p2 bra 	$L__BB0_4;
	mov.u32 	%r133, %r2;
$L__BB0_3:
	shl.b32 	%r64, %r133, 2;
	add.s32 	%r65, %r7, %r64;
	mov.b32 	%r66, 0;
	st.shared.u32 	[%r65], %r66;
	add.s32 	%r67, %r8, %r64;
	st.shared.u32 	[%r67], %r66;
	add.s32 	%r68, %r65, %r6;
	mov.b32 	%r69, -1;
	st.shared.u32 	[%r68], %r69;
	add.s32 	%r133, %r133, %r1;
	setp.lt.s32 	%p3, %r133, %r59;
	@%p3 bra 	$L__BB0_3;
$L__BB0_4:
	add.s32 	%r11, %r7, %r6;
	bar.sync 	0;
	setp.ne.s32 	%p4, %r2, 0;
	@%p4 bra 	$L__BB0_6;
	st.shared.u32 	[sh_mem], %r4;
	shl.b32 	%r70, %r4, 2;
	add.s32 	%r71, %r11, %r70;
	mov.b32 	%r72, 0;
	st.shared.u32 	[%r71], %r72;
	add.s32 	%r73, %r8, %r70;
	mov.b32 	%r74, 1;
	st.shared.u32 	[%r73], %r74;
$L__BB0_6:
	bar.sync 	0;
	mov.b32 	%r135, 0;
	mov.b32 	%r138, 1;
$L__BB0_7:
	add.s32 	%r14, %r135, 1;
	shl.b32 	%r77, %r135, 2;
	add.s32 	%r79, %r63, %r77;
	ld.shared.u32 	%r15, [%r79];
	mul.wide.s32 	%rd21, %r15, 4;
	add.s64 	%rd22, %rd2, %rd21;
	ld.global.u32 	%r80, [%rd22];
	ld.global.u32 	%r16, [%rd22+4];
	add.s32 	%r136, %r80, %r2;
	setp.ge.s32 	%p5, %r136, %r16;
	@%p5 bra 	$L__BB0_14;
	shl.b32 	%r81, %r15, 2;
	add.s32 	%r18, %r11, %r81;
	add.s32 	%r19, %r8, %r81;
$L__BB0_9:
	mul.wide.s32 	%rd23, %r136, 4;
	add.s64 	%rd24, %rd1, %rd23;
	ld.global.u32 	%r22, [%rd24];
	shl.b32 	%r82, %r22, 2;
	add.s32 	%r83, %r11, %r82;
	ld.shared.u32 	%r84, [%r18];
	add.s32 	%r85, %r84, 1;
	atom.relaxed.shared.cas.b32 	%r86, [%r83], -1, %r85;
	setp.ne.s32 	%p6, %r86, -1;
	add.s32 	%r23, %r8, %r82;
	@%p6 bra 	$L__BB0_11;
	add.s32 	%r24, %r138, 1;
	shl.b32 	%r87, %r138, 2;
	add.s32 	%r89, %r63, %r87;
	st.shared.u32 	[%r89], %r22;
	mov.b32 	%r90, 0;
	st.shared.u32 	[%r23], %r90;
	mov.u32 	%r138, %r24;
$L__BB0_11:
	shl.b32 	%r91, %r22, 2;
	add.s32 	%r92, %r11, %r91;
	ld.shared.u32 	%r93, [%r92];
	ld.shared.u32 	%r94, [%r18];
	add.s32 	%r95, %r94, 1;
	setp.ne.s32 	%p7, %r93, %r95;
	@%p7 bra 	$L__BB0_13;
	ld.shared.u32 	%r96, [%r19];
	atom.shared.add.u32 	%r97, [%r23], %r96;
$L__BB0_13:
	add.s32 	%r136, %r136, %r1;
	setp.lt.s32 	%p8, %r136, %r16;
	@%p8 bra 	$L__BB0_9;
$L__BB0_14:
	bar.sync 	0;
	setp.lt.s32 	%p9, %r14, %r138;
	mov.u32 	%r135, %r14;
	@%p9 bra 	$L__BB0_7;
	setp.ge.s32 	%p10, %r2, %r59;
	mov.b32 	%r142, 0;
	@%p10 bra 	$L__BB0_20;
	mov.b32 	%r142, 0;
	mov.u32 	%r140, %r2;
$L__BB0_17:
	shl.b32 	%r100, %r140, 2;
	add.s32 	%r101, %r11, %r100;
	ld.shared.u32 	%r102, [%r101];
	setp.lt.s32 	%p11, %r102, 0;
	setp.eq.s32 	%p12, %r140, %r4;
	or.pred  	%p13, %p11, %p12;
	@%p13 bra 	$L__BB0_19;
	add.s32 	%r30, %r142, 1;
	shl.b32 	%r103, %r142, 2;
	add.s32 	%r104, %r5, %r103;
	st.shared.u32 	[%r104], %r140;
	mov.u32 	%r142, %r30;
$L__BB0_19:
	add.s32 	%r140, %r140, %r1;
	setp.lt.s32 	%p14, %r140, %r59;
	@%p14 bra 	$L__BB0_17;
$L__BB0_20:
	bar.sync 	0;
	setp.lt.s32 	%p15, %r142, 1;
	@%p15 bra 	$L__BB0_30;
	add.s32 	%r34, %r63, %r6;
$L__BB0_22:
	shl.b32 	%r106, %r142, 2;
	add.s32 	%r107, %r5, %r106;
	ld.shared.u32 	%r36, [%r107+-4];
	mul.wide.s32 	%rd25, %r36, 4;
	add.s64 	%rd5, %rd2, %rd25;
	ld.global.u32 	%r108, [%rd5];
	add.s32 	%r146, %r108, %r2;
	ld.global.u32 	%r147, [%rd5+4];
	setp.ge.s32 	%p16, %r146, %r147;
	shl.b32 	%r109, %r36, 2;
	add.s32 	%r39, %r7, %r109;
	@%p16 bra 	$L__BB0_27;
	add.s32 	%r40, %r11, %r109;
	add.s32 	%r41, %r8, %r109;
$L__BB0_24:
	mul.wide.s32 	%rd26, %r146, 4;
	add.s64 	%rd27, %rd1, %rd26;
	ld.global.u32 	%r44, [%rd27];
	shl.b32 	%r111, %r44, 2;
	add.s32 	%r112, %r11, %r111;
	ld.shared.u32 	%r113, [%r112];
	ld.shared.u32 	%r114, [%r40];
	add.s32 	%r115, %r114, -1;
	setp.ne.s32 	%p17, %r113, %r115;
	@%p17 bra 	$L__BB0_26;
	add.s32 	%r117, %r8, %r111;
	ld.shared.u32 	%r118, [%r117];
	cvt.rn.f32.s32 	%f1, %r118;
	ld.shared.u32 	%r119, [%r41];
	cvt.rn.f32.s32 	%f2, %r119;
	div.rn.f32 	%f3, %f1, %f2;
	ld.shared.f32 	%f4, [%r39];
	add.f32 	%f5, %f4, 0f3F800000;
	mul.f32 	%f6, %f3, %f5;
	add.s32 	%r120, %r34, %r111;
	atom.shared.add.f32 	%f7, [%r120], %f6;
	ld.global.u32 	%r147, [%rd5+4];
$L__BB0_26:
	add.s32 	%r146, %r146, %r1;
	setp.lt.s32 	%p18, %r146, %r147;
	@%p18 bra 	$L__BB0_24;
$L__BB0_27:
	setp.ne.s32 	%p19, %r2, 0;
	setp.eq.s32 	%p20, %r36, %r4;
	or.pred  	%p21, %p19, %p20;
	@%p21 bra 	$L__BB0_29;
	mul.wide.s32 	%rd28, %r36, 4;
	add.s64 	%rd29, %rd3, %rd28;
	ld.shared.f32 	%f8, [%r39];
	atom.global.add.f32 	%f9, [%rd29], %f8;
$L__BB0_29:
	bar.sync 	0;
	setp.gt.s32 	%p22, %r142, 1;
	add.s32 	%r142, %r142, -1;
	@%p22 bra 	$L__BB0_22;
$L__BB0_30:
	setp.ne.s32 	%p23, %r2, 0;
	setp.eq.s64 	%p24, %rd14, 0;
	setp.lt.s32 	%p25, %r60, 1;
	or.pred  	%p26, %p24, %p25;
	or.pred  	%p27, %p26, %p23;
	@%p27 bra 	$L__BB0_52;
	shl.b32 	%r122, %r4, 2;
	add.s32 	%r49, %r7, %r122;
	mul.wide.s32 	%rd30, %r4, 4;
	add.s64 	%rd6, %rd3, %rd30;
	and.b32  	%r50, %r60, 3;
	setp.lt.u32 	%p28, %r60, 4;
	mov.b32 	%r149, 0;
	@%p28 bra 	$L__BB0_46;
	and.b32  	%r149, %r60, 2147483644;
	neg.s32 	%r148, %r149;
	add.s64 	%rd33, %rd4, 48;
$L__BB0_33:
	ld.global.u32 	%r123, [%rd33+-48];
	setp.eq.s32 	%p29, %r123, %r4;
	@%p29 bra 	$L__BB0_35;
	ld.global.u32 	%r124, [%rd33+-44];
	setp.ne.s32 	%p30, %r124, %r4;
	@%p30 bra 	$L__BB0_36;
$L__BB0_35:
	ld.shared.f32 	%f10, [%r49];
	ld.global.f32 	%f11, [%rd6];
	add.f32 	%f12, %f10, %f11;
	st.global.f32 	[%rd6], %f12;
$L__BB0_36:
	ld.global.u32 	%r125, [%rd33+-24];
	setp.eq.s32 	%p31, %r125, %r4;
	@%p31 bra 	$L__BB0_38;
	ld.global.u32 	%r126, [%rd33+-20];
	setp.ne.s32 	%p32, %r126, %r4;
	@%p32 bra 	$L__BB0_39;
$L__BB0_38:
	ld.shared.f32 	%f13, [%r49];
	ld.global.f32 	%f14, [%rd6];
	add.f32 	%f15, %f13, %f14;
	st.global.f32 	[%rd6], %f15;
$L__BB0_39:
	ld.global.u32 	%r127, [%rd33];
	setp.eq.s32 	%p33, %r127, %r4;
	@%p33 bra 	$L__BB0_41;
	ld.global.u32 	%r128, [%rd33+4];
	setp.ne.s32 	%p34, %r128, %r4;
	@%p34 bra 	$L__BB0_42;
$L__BB0_41:
	ld.shared.f32 	%f16, [%r49];
	ld.global.f32 	%f17, [%rd6];
	add.f32 	%f18, %f16, %f17;
	st.global.f32 	[%rd6], %f18;
$L__BB0_42:
	ld.global.u32 	%r129, [%rd33+24];
	setp.eq.s32 	%p35, %r129, %r4;
	@%p35 bra 	$L__BB0_44;
	ld.global.u32 	%r130, [%rd33+28];
	setp.ne.s32 	%p36, %r130, %r4;
	@%p36 bra 	$L__BB0_45;
$L__BB0_44:
	ld.shared.f32 	%f19, [%r49];
	ld.global.f32 	%f20, [%rd6];
	add.f32 	%f21, %f19, %f20;
	st.global.f32 	[%rd6], %f21;
$L__BB0_45:
	add.s32 	%r148, %r148, 4;
	add.s64 	%rd33, %rd33, 96;
	setp.ne.s32 	%p37, %r148, 0;
	@%p37 bra 	$L__BB0_33;
$L__BB0_46:
	setp.eq.s32 	%p38, %r50, 0;
	@%p38 bra 	$L__BB0_52;
	mul.wide.u32 	%rd31, %r149, 24;
	add.s64 	%rd32, %rd31, %rd4;
	add.s64 	%rd34, %rd32, 4;
	neg.s32 	%r150, %r50;
$L__BB0_48:
	.pragma "nounroll";
	ld.global.u32 	%r131, [%rd34+-4];
	setp.eq.s32 	%p39, %r131, %r4;
	@%p39 bra 	$L__BB0_50;
	ld.global.u32 	%r132, [%rd34];
	setp.ne.s32 	%p40, %r132, %r4;
	@%p40 bra 	$L__BB0_51;
$L__BB0_50:
	ld.shared.f32 	%f22, [%r49];
	ld.global.f32 	%f23, [%rd6];
	add.f32 	%f24, %f22, %f23;
	st.global.f32 	[%rd6], %f24;
$L__BB0_51:
	add.s64 	%rd34, %rd34, 24;
	add.s32 	%r150, %r150, 1;
	setp.ne.s32 	%p41, %r150, 0;
	@%p41 bra 	$L__BB0_48;
$L__BB0_52:
	ret;

}


// ===== COMPILED SASS (sm_100) =====

	.target	sm_100

	.elftype	@"ET_EXEC"


//--------------------- .note.nv.tkinfo           --------------------------
	.section	.note.nv.tkinfo,"",@"SHT_NOTE"
	.sectionflags	@"SHF_NOTE_NV_TKINFO"
	.tkinfo
        /*0018*/ 	.word	0x00000002
        /*0030*/ 	.string	""
        /*0030*/ 	.string	"ptxas"
        /*0030*/ 	.string	"Cuda compilation tools, release 13.0, V13.0.88"
        /*0030*/ 	.string	"Build cuda_13.0.r13.0/compiler.36424714_0"
        /*0030*/ 	.string	"-arch sm_100 -m 64 "



//--------------------- .note.nv.cuinfo           --------------------------
	.section	.note.nv.cuinfo,"",@"SHT_NOTE"
	.sectionflags	@"SHF_NOTE_NV_CUINFO"
        /*0018*/ 	.short	0x0002
        /*001a*/ 	.short	0x0064
        /*001c*/ 	.short	0x0082
	.zero		2


//--------------------- .nv.info                  --------------------------
	.section	.nv.info,"",@"SHT_CUDA_INFO"
	.align	4


	//----- nvinfo : EIATTR_REGCOUNT
	.align		4
        /*0000*/ 	.byte	0x04, 0x2f
        /*0002*/ 	.short	(.L_1 - .L_0)
	.align		4
.L_0:
        /*0004*/ 	.word	index@(_Z16bc_kernel_activePiS_S_iiPfS_iP11ear_premble)
        /*0008*/ 	.word	0x0000001f


	//----- nvinfo : EIATTR_FRAME_SIZE
	.align		4
.L_1:
        /*000c*/ 	.byte	0x04, 0x11
        /*000e*/ 	.short	(.L_3 - .L_2)
	.align		4
.L_2:
        /*0010*/ 	.word	index@($__internal_0_$__cuda_sm3x_div_rn_noftz_f32_slowpath)
        /*0014*/ 	.word	0x00000000


	//----- nvinfo : EIATTR_FRAME_SIZE
	.align		4
.L_3:
        /*0018*/ 	.byte	0x04, 0x11
        /*001a*/ 	.short	(.L_5 - .L_4)
	.align		4
.L_4:
        /*001c*/ 	.word	index@(_Z16bc_kernel_activePiS_S_iiPfS_iP11ear_premble)
        /*0020*/ 	.word	0x00000000


	//----- nvinfo : EIATTR_MIN_STACK_SIZE
	.align		4
.L_5:
        /*0024*/ 	.byte	0x04, 0x12
        /*0026*/ 	.short	(.L_7 - .L_6)
	.align		4
.L_6:
        /*0028*/ 	.word	index@(_Z16bc_kernel_activePiS_S_iiPfS_iP11ear_premble)
        /*002c*/ 	.word	0x00000000
.L_7:


//--------------------- .nv.compat                --------------------------
	.section	.nv.compat,"",@"SHT_CUDA_COMPAT_INFO"
	.align	4
        /*0000*/ 	.byte	0x02, 0x09, 0x00, 0x00, 0x02, 0x02, 0x01, 0x00, 0x02, 0x05, 0x05, 0x00, 0x03, 0x07, 0x01, 0x01
        /*0010*/ 	.byte	0x02, 0x03, 0x00, 0x00, 0x02, 0x06, 0x01, 0x00, 0x04, 0x0b, 0x08, 0x00, 0x01, 0x00, 0x00, 0x00
        /*0020*/ 	.byte	0x00, 0x00, 0x00, 0x00


//--------------------- .nv.info._Z16bc_kernel_activePiS_S_iiPfS_iP11ear_premble --------------------------
	.section	.nv.info._Z16bc_kernel_activePiS_S_iiPfS_iP11ear_premble,"",@"SHT_CUDA_INFO"
	.sectionflags	@""
	.align	4


	//----- nvinfo : EIATTR_CUDA_API_VERSION
	.align		4
        /*0000*/ 	.byte	0x04, 0x37
        /*0002*/ 	.short	(.L_9 - .L_8)
.L_8:
        /*0004*/ 	.word	0x00000082


	//----- nvinfo : EIATTR_KPARAM_INFO
	.align		4
.L_9:
        /*0008*/ 	.byte	0x04, 0x17
        /*000a*/ 	.short	(.L_11 - .L_10)
.L_10:
        /*000c*/ 	.word	0x00000000
        /*0010*/ 	.short	0x0008
        /*0012*/ 	.short	0x0038
        /*0014*/ 	.byte	0x00, 0xf5, 0x21, 0x00


	//----- nvinfo : EIATTR_KPARAM_INFO
	.align		4
.L_11:
        /*0018*/ 	.byte	0x04, 0x17
        /*001a*/ 	.short	(.L_13 - .L_12)
.L_12:
        /*001c*/ 	.word	0x00000000
        /*0020*/ 	.short	0x0007
        /*0022*/ 	.short	0x0030
        /*0024*/ 	.byte	0x00, 0xf0, 0x11, 0x00


	//----- nvinfo : EIATTR_KPARAM_INFO
	.align		4
.L_13:
        /*0028*/ 	.byte	0x04, 0x17
        /*002a*/ 	.short	(.L_15 - .L_14)
.L_14:
        /*002c*/ 	.word	0x00000000
        /*0030*/ 	.short	0x0006
        /*0032*/ 	.short	0x0028
        /*0034*/ 	.byte	0x00, 0xf5, 0x21, 0x00


	//----- nvinfo : EIATTR_KPARAM_INFO
	.align		4
.L_15:
        /*0038*/ 	.byte	0x04, 0x17
        /*003a*/ 	.short	(.L_17 - .L_16)
.L_16:
        /*003c*/ 	.word	0x00000000
        /*0040*/ 	.short	0x0005
        /*0042*/ 	.short	0x0020
        /*0044*/ 	.byte	0x00, 0xf5, 0x21, 0x00


	//----- nvinfo : EIATTR_KPARAM_INFO
	.align		4
.L_17:
        /*0048*/ 	.byte	0x04, 0x17
        /*004a*/ 	.short	(.L_19 - .L_18)
.L_18:
        /*004c*/ 	.word	0x00000000
        /*0050*/ 	.short	0x0004
        /*0052*/ 	.short	0x001c
        /*0054*/ 	.byte	0x00, 0xf0, 0x11, 0x00


	//----- nvinfo : EIATTR_KPARAM_INFO
	.align		4
.L_19:
        /*0058*/ 	.byte	0x04, 0x17
        /*005a*/ 	.short	(.L_21 - .L_20)
.L_20:
        /*005c*/ 	.word	0x00000000
        /*0060*/ 	.short	0x0003
        /*0062*/ 	.short	0x0018
        /*0064*/ 	.byte	0x00, 0xf0, 0x11, 0x00


	//----- nvinfo : EIATTR_KPARAM_INFO
	.align		4
.L_21:
        /*0068*/ 	.byte	0x04, 0x17
        /*006a*/ 	.short	(.L_23 - .L_22)
.L_22:
        /*006c*/ 	.word	0x00000000
        /*0070*/ 	.short	0x0002
        /*0072*/ 	.short	0x0010
        /*0074*/ 	.byte	0x00, 0xf5, 0x21, 0x00


	//----- nvinfo : EIATTR_KPARAM_INFO
	.align		4
.L_23:
        /*0078*/ 	.byte	0x04, 0x17
        /*007a*/ 	.short	(.L_25 - .L_24)
.L_24:
        /*007c*/ 	.word	0x00000000
        /*0080*/ 	.short	0x0001
        /*0082*/ 	.short	0x0008
        /*0084*/ 	.byte	0x00, 0xf5, 0x21, 0x00


	//----- nvinfo : EIATTR_KPARAM_INFO
	.align		4
.L_25:
        /*0088*/ 	.byte	0x04, 0x17
        /*008a*/ 	.short	(.L_27 - .L_26)
.L_26:
        /*008c*/ 	.word	0x00000000
        /*0090*/ 	.short	0x0000
        /*0092*/ 	.short	0x0000
        /*0094*/ 	.byte	0x00, 0xf5, 0x21, 0x00


	//----- nvinfo : EIATTR_SPARSE_MMA_MASK
	.align		4
.L_27:
        /*0098*/ 	.byte	0x03, 0x50
        /*009a*/ 	.short	0x0000


	//----- nvinfo : EIATTR_MAXREG_COUNT
	.align		4
        /*009c*/ 	.byte	0x03, 0x1b
        /*009e*/ 	.short	0x00ff


	//----- nvinfo : EIATTR_NUM_BARRIERS
	.align		4
        /*00a0*/ 	.byte	0x02, 0x4c
        /*00a2*/ 	.byte	0x01
	.zero		1


	//----- nvinfo : EIATTR_MERCURY_ISA_VERSION
	.align		4
        /*00a4*/ 	.byte	0x03, 0x5f
        /*00a6*/ 	.short	0x0101


	//----- nvinfo : EIATTR_VRC_CTA_INIT_COUNT
	.align		4
        /*00a8*/ 	.byte	0x02, 0x4a
	.zero		1
	.zero		1


	//----- nvinfo : EIATTR_EXIT_INSTR_OFFSETS
	.align		4
        /*00ac*/ 	.byte	0x04, 0x1c
        /*00ae*/ 	.short	(.L_29 - .L_28)


	//   ....[0]....
.L_28:
        /*00b0*/ 	.word	0x00000070


	//   ....[1]....
        /*00b4*/ 	.word	0x00000bf0


	//   ....[2]....
        /*00b8*/ 	.word	0x000010f0


	//   ....[3]....
        /*00bc*/ 	.word	0x00001290


	//----- nvinfo : EIATTR_CRS_STACK_SIZE
	.align		4
.L_29:
        /*00c0*/ 	.byte	0x04, 0x1e
        /*00c2*/ 	.short	(.L_31 - .L_30)
.L_30:
        /*00c4*/ 	.word	0x00000000


	//----- nvinfo : EIATTR_CBANK_PARAM_SIZE
	.align		4
.L_31:
        /*00c8*/ 	.byte	0x03, 0x19
        /*00ca*/ 	.short	0x0040


	//----- nvinfo : EIATTR_PARAM_CBANK
	.align		4
        /*00cc*/ 	.byte	0x04, 0x0a
        /*00ce*/ 	.short	(.L_33 - .L_32)
	.align		4
.L_32:
        /*00d0*/ 	.word	index@(.nv.constant0._Z16bc_kernel_activePiS_S_iiPfS_iP11ear_premble)
        /*00d4*/ 	.short	0x0380
        /*00d6*/ 	.short	0x0040


	//----- nvinfo : EIATTR_SW_WAR
	.align		4
.L_33:
        /*00d8*/ 	.byte	0x04, 0x36
        /*00da*/ 	.short	(.L_35 - .L_34)
.L_34:
        /*00dc*/ 	.word	0x00000008
.L_35:


//--------------------- .nv.callgraph             --------------------------
	.section	.nv.callgraph,"",@"SHT_CUDA_CALLGRAPH"
	.align	4
	.sectionentsize	8
	.align		4
        /*0000*/ 	.word	0x00000000
	.align		4
        /*0004*/ 	.word	0xffffffff
	.align		4
        /*0008*/ 	.word	0x00000000
	.align		4
        /*000c*/ 	.word	0xfffffffe
	.align		4
        /*0010*/ 	.word	0x00000000
	.align		4
        /*0014*/ 	.word	0xfffffffd
	.align		4
        /*0018*/ 	.word	0x00000000
	.align		4
        /*001c*/ 	.word	0xfffffffc


//--------------------- .text._Z16bc_kernel_activePiS_S_iiPfS_iP11ear_premble --------------------------
	.section	.text._Z16bc_kernel_activePiS_S_iiPfS_iP11ear_premble,"ax",@progbits
	.align	128
        .global         _Z16bc_kernel_activePiS_S_iiPfS_iP11ear_premble
        .type           _Z16bc_kernel_activePiS_S_iiPfS_iP11ear_premble,@function
        .size           _Z16bc_kernel_activePiS_S_iiPfS_iP11ear_premble,(.L_x_57 - _Z16bc_kernel_activePiS_S_iiPfS_iP11ear_premble)
        .other          _Z16bc_kernel_activePiS_S_iiPfS_iP11ear_premble,@"STO_CUDA_ENTRY STV_DEFAULT"
_Z16bc_kernel_activePiS_S_iiPfS_iP11ear_premble:
.text._Z16bc_kernel_activePiS_S_iiPfS_iP11ear_premble:
[----:B------:R-:W-:Y:S01]  /*0000*/  LDC R1, c[0x0][0x37c] ;  /* 0x0000df00ff017b82 */ /* 0x000fe20000000800 */
[----:B------:R-:W0:Y:S07]  /*0010*/  S2R R6, SR_TID.X ;  /* 0x0000000000067919 */ /* 0x000e2e0000002100 */
[----:B------:R-:W0:Y:S01]  /*0020*/  S2UR UR4, SR_CTAID.X ;  /* 0x00000000000479c3 */ /* 0x000e220000002500 */
[----:B------:R-:W1:Y:S07]  /*0030*/  LDCU UR5, c[0x0][0x3b0] ;  /* 0x00007600ff0577ac */ /* 0x000e6e0008000800 */
[----:B------:R-:W0:Y:S02]  /*0040*/  LDC R7, c[0x0][0x360] ;  /* 0x0000d800ff077b82 */ /* 0x000e240000000800 */
[----:B0-----:R-:W-:-:S05]  /*0050*/  IMAD R5, R7, UR4, R6 ;  /* 0x0000000407057c24 */ /* 0x001fca000f8e0206 */
[----:B-1----:R-:W-:-:S13]  /*0060*/  ISETP.GE.AND P0, PT, R5, UR5, PT ;  /* 0x0000000505007c0c */ /* 0x002fda000bf06270 */
[----:B------:R-:W-:Y:S05]  /*0070*/  @P0 EXIT ;  /* 0x000000000000094d */ /* 0x000fea0003800000 */
[----:B------:R-:W0:Y:S01]  /*0080*/  LDC.64 R2, c[0x0][0x3a8] ;  /* 0x0000ea00ff027b82 */ /* 0x000e220000000a00 */
[----:B------:R-:W1:Y:S07]  /*0090*/  LDCU.64 UR6, c[0x0][0x358] ;  /* 0x00006b00ff0677ac */ /* 0x000e6e0008000a00 */
[----:B------:R-:W2:Y:S08]  /*00a0*/  S2UR UR5, SR_CgaCtaId ;  /* 0x00000000000579c3 */ /* 0x000eb00000008800 */
[----:B------:R-:W3:Y:S01]  /*00b0*/  LDC R12, c[0x0][0x398] ;  /* 0x0000e600ff0c7b82 */ /* 0x000ee20000000800 */
[----:B0-----:R-:W-:-:S05]  /*00c0*/  IMAD.WIDE R2, R5, 0x4, R2 ;  /* 0x0000000405027825 */ /* 0x001fca00078e0202 */
[----:B-1----:R-:W4:Y:S01]  /*00d0*/  LDG.E R8, desc[UR6][R2.64] ;  /* 0x0000000602087981 */ /* 0x002f22000c1e1900 */
[----:B------:R-:W-:Y:S01]  /*00e0*/  UMOV UR4, 0x400 ;  /* 0x0000040000047882 */ /* 0x000fe20000000000 */
[C---:B------:R-:W-:Y:S01]  /*00f0*/  ISETP.NE.AND P1, PT, R6.reuse, RZ, PT ;  /* 0x000000ff0600720c */ /* 0x040fe20003f25270 */
[----:B--2---:R-:W-:Y:S01]  /*0100*/  ULEA UR4, UR5, UR4, 0x18 ;  /* 0x0000000405047291 */ /* 0x004fe2000f8ec0ff */
[----:B------:R-:W-:Y:S01]  /*0110*/  BSSY.RECONVERGENT B0, `(.L_x_0) ;  /* 0x0000015000007945 */ /* 0x000fe20003800200 */
[----:B---3--:R-:W-:-:S04]  /*0120*/  ISETP.GE.AND P0, PT, R6, R12, PT ;  /* 0x0000000c0600720c */ /* 0x008fc80003f06270 */
[----:B------:R-:W-:-:S06]  /*0130*/  LEA R9, R12, UR4, 0x2 ;  /* 0x000000040c097c11 */ /* 0x000fcc000f8e10ff */
[----:B------:R-:W-:Y:S02]  /*0140*/  @!P1 IMAD.MOV.U32 R21, RZ, RZ, 0x1 ;  /* 0x00000001ff159424 */ /* 0x000fe400078e00ff */
[C-C-:B------:R-:W-:Y:S02]  /*0150*/  IMAD R11, R12.reuse, 0x4, R9.reuse ;  /* 0x000000040c0b7824 */ /* 0x140fe400078e0209 */
[C---:B------:R-:W-:Y:S02]  /*0160*/  IMAD R13, R12.reuse, 0x8, R9 ;  /* 0x000000080c0d7824 */ /* 0x040fe400078e0209 */
[----:B------:R-:W-:Y:S02]  /*0170*/  IMAD R15, R12, 0x8, R11 ;  /* 0x000000080c0f7824 */ /* 0x000fe400078e020b */
[C---:B----4-:R-:W-:Y:S02]  /*0180*/  @!P1 IMAD R10, R8.reuse, 0x4, R13 ;  /* 0x00000004080a9824 */ /* 0x050fe400078e020d */
[----:B------:R-:W-:Y:S01]  /*0190*/  @!P1 IMAD R5, R8, 0x4, R15 ;  /* 0x0000000408059824 */ /* 0x000fe200078e020f */
[----:B------:R-:W-:Y:S06]  /*01a0*/  @P0 BRA `(.L_x_1) ;  /* 0x00000000002c0947 */ /* 0x000fec0003800000 */
[----:B------:R-:W-:Y:S02]  /*01b0*/  IMAD.MOV.U32 R0, RZ, RZ, R6 ;  /* 0x000000ffff007224 */ /* 0x000fe400078e0006 */
[----:B------:R-:W-:-:S07]  /*01c0*/  IMAD.MOV.U32 R17, RZ, RZ, -0x1 ;  /* 0xffffffffff117424 */ /* 0x000fce00078e00ff */
.L_x_2:
[C---:B0-----:R-:W-:Y:S01]  /*01d0*/  IMAD R2, R0.reuse, 0x4, R11 ;  /* 0x0000000400027824 */ /* 0x041fe200078e020b */
[----:B------:R-:W-:Y:S01]  /*01e0*/  LEA R3, R0, R13, 0x2 ;  /* 0x0000000d00037211 */ /* 0x000fe200078e10ff */
[----:B------:R-:W-:Y:S02]  /*01f0*/  IMAD.IADD R0, R7, 0x1, R0 ;  /* 0x0000000107007824 */ /* 0x000fe400078e0200 */
[----:B------:R-:W-:Y:S01]  /*0200*/  IMAD R4, R12, 0x8, R2 ;  /* 0x000000080c047824 */ /* 0x000fe200078e0202 */
[----:B------:R0:W-:Y:S02]  /*0210*/  STS [R2], RZ ;  /* 0x000000ff02007388 */ /* 0x0001e40000000800 */
[----:B------:R-:W-:Y:S02]  /*0220*/  ISETP.GE.AND P0, PT, R0, R12, PT ;  /* 0x0000000c0000720c */ /* 0x000fe40003f06270 */
[----:B------:R0:W-:Y:S04]  /*0230*/  STS [R3], RZ ;  /* 0x000000ff03007388 */ /* 0x0001e80000000800 */
[----:B------:R0:W-:Y:S07]  /*0240*/  STS [R4], R17 ;  /* 0x0000001104007388 */ /* 0x0001ee0000000800 */
[----:B------:R-:W-:Y:S05]  /*0250*/  @!P0 BRA `(.L_x_2) ;  /* 0xfffffffc00dc8947 */ /* 0x000fea000383ffff */
.L_x_1:
[----:B------:R-:W-:Y:S05]  /*0260*/  BSYNC.RECONVERGENT B0 ;  /* 0x0000000000007941 */ /* 0x000fea0003800200 */
.L_x_0:
[----:B------:R-:W-:Y:S01]  /*0270*/  BAR.SYNC.DEFER_BLOCKING 0x0 ;  /* 0x0000000000007b1d */ /* 0x000fe20000010000 */
[----:B------:R-:W-:Y:S02]  /*0280*/  IMAD.MOV.U32 R19, RZ, RZ, RZ ;  /* 0x000000ffff137224 */ /* 0x000fe400078e00ff */
[----:B------:R-:W-:-:S03]  /*0290*/  IMAD.MOV.U32 R0, RZ, RZ, 0x1 ;  /* 0x00000001ff007424 */ /* 0x000fc600078e00ff */
[----:B------:R1:W-:Y:S04]  /*02a0*/  @!P1 STS [UR4], R8 ;  /* 0x00000008ff009988 */ /* 0x0003e80008000804 */
[----:B------:R1:W-:Y:S04]  /*02b0*/  @!P1 STS [R5], RZ ;  /* 0x000000ff05009388 */ /* 0x0003e80000000800 */
[----:B------:R1:W-:Y:S01]  /*02c0*/  @!P1 STS [R10], R21 ;  /* 0x000000150a009388 */ /* 0x0003e20000000800 */
[----:B------:R-:W-:Y:S06]  /*02d0*/  BAR.SYNC.DEFER_BLOCKING 0x0 ;  /* 0x0000000000007b1d */ /* 0x000fec0000010000 */
.L_x_7:
[----:B0-----:R-:W-:Y:S01]  /*02e0*/  LEA R4, R19, UR4, 0x2 ;  /* 0x0000000413047c11 */ /* 0x001fe2000f8e10ff */
[----:B------:R-:W0:Y:S05]  /*02f0*/  LDC.64 R2, c[0x0][0x390] ;  /* 0x0000e400ff027b82 */ /* 0x000e2a0000000a00 */
[----:B------:R-:W0:Y:S02]  /*0300*/  LDS R4, [R4] ;  /* 0x0000000004047984 */ /* 0x000e240000000800 */
[----:B0-----:R-:W-:-:S05]  /*0310*/  IMAD.WIDE R2, R4, 0x4, R2 ;  /* 0x0000000404027825 */ /* 0x001fca00078e0202 */
[----:B-1----:R-:W2:Y:S04]  /*0320*/  LDG.E R5, desc[UR6][R2.64] ;  /* 0x0000000602057981 */ /* 0x002ea8000c1e1900 */
[----:B------:R-:W3:Y:S01]  /*0330*/  LDG.E R10, desc[UR6][R2.64+0x4] ;  /* 0x00000406020a7981 */ /* 0x000ee2000c1e1900 */
[----:B------:R-:W-:Y:S02]  /*0340*/  VIADD R19, R19, 0x1 ;  /* 0x0000000113137836 */ /* 0x000fe40000000000 */
[----:B--2---:R-:W-:-:S05]  /*0350*/  IMAD.IADD R21, R5, 0x1, R6 ;  /* 0x0000000105157824 */ /* 0x004fca00078e0206 */
[----:B---3--:R-:W-:-:S13]  /*0360*/  ISETP.GE.AND P0, PT, R21, R10, PT ;  /* 0x0000000a1500720c */ /* 0x008fda0003f06270 */
[----:B------:R-:W-:Y:S05]  /*0370*/  @P0 BRA `(.L_x_3) ;  /* 0x0000000000780947 */ /* 0x000fea0003800000 */
[----:B------:R-:W0:Y:S01]  /*0380*/  LDC.64 R2, c[0x0][0x380] ;  /* 0x0000e000ff027b82 */ /* 0x000e220000000a00 */
[C---:B------:R-:W-:Y:S02]  /*0390*/  IMAD R12, R4.reuse, 0x4, R15 ;  /* 0x00000004040c7824 */ /* 0x040fe400078e020f */
[----:B------:R-:W-:-:S07]  /*03a0*/  IMAD R14, R4, 0x4, R13 ;  /* 0x00000004040e7824 */ /* 0x000fce00078e020d */
.L_x_6:
[----:B0-----:R-:W-:Y:S01]  /*03b0*/  IMAD.WIDE R4, R21, 0x4, R2 ;  /* 0x0000000415047825 */ /* 0x001fe200078e0202 */
[----:B------:R-:W0:Y:S04]  /*03c0*/  LDS R17, [R12] ;  /* 0x000000000c117984 */ /* 0x000e280000000800 */
[----:B------:R-:W2:Y:S01]  /*03d0*/  LDG.E R22, desc[UR6][R4.64] ;  /* 0x0000000604167981 */ /* 0x000ea2000c1e1900 */
[----:B------:R-:W-:Y:S01]  /*03e0*/  MOV R16, 0xffffffff ;  /* 0xffffffff00107802 */ /* 0x000fe20000000f00 */
[----:B------:R-:W-:Y:S05]  /*03f0*/  YIELD ;  /* 0x0000000000007946 */ /* 0x000fea0003800000 */
[----:B------:R-:W-:Y:S01]  /*0400*/  IMAD.IADD R21, R7, 0x1, R21 ;  /* 0x0000000107157824 */ /* 0x000fe200078e0215 */
[----:B------:R-:W-:Y:S04]  /*0410*/  BSSY.RECONVERGENT B0, `(.L_x_4) ;  /* 0x0000012000007945 */ /* 0x000fe80003800200 */
[----:B------:R-:W-:Y:S01]  /*0420*/  ISETP.GE.AND P2, PT, R21, R10, PT ;  /* 0x0000000a1500720c */ /* 0x000fe20003f46270 */
[----:B0-----:R-:W-:-:S02]  /*0430*/  VIADD R17, R17, 0x1 ;  /* 0x0000000111117836 */ /* 0x001fc40000000000 */
[C---:B--2---:R-:W-:Y:S02]  /*0440*/  IMAD R18, R22.reuse, 0x4, R15 ;  /* 0x0000000416127824 */ /* 0x044fe400078e020f */
[----:B------:R-:W-:-:S03]  /*0450*/  IMAD R24, R22, 0x4, R13 ;  /* 0x0000000416187824 */ /* 0x000fc600078e020d */
[----:B------:R-:W0:Y:S02]  /*0460*/  ATOMS.CAS R16, [R18], R16, R17 ;  /* 0x000000101210738d */ /* 0x000e240000000011 */
[----:B0-----:R-:W-:-:S13]  /*0470*/  ISETP.NE.AND P0, PT, R16, -0x1, PT ;  /* 0xffffffff1000780c */ /* 0x001fda0003f05270 */
[----:B------:R-:W-:-:S05]  /*0480*/  @!P0 LEA R20, R0, UR4, 0x2 ;  /* 0x0000000400148c11 */ /* 0x000fca000f8e10ff */
[----:B------:R-:W-:Y:S04]  /*0490*/  @!P0 STS [R20], R22 ;  /* 0x0000001614008388 */ /* 0x000fe80000000800 */
[----:B------:R-:W-:Y:S04]  /*04a0*/  @!P0 STS [R24], RZ ;  /* 0x000000ff18008388 */ /* 0x000fe80000000800 */
[----:B------:R-:W0:Y:S04]  /*04b0*/  LDS R5, [R12] ;  /* 0x000000000c057984 */ /* 0x000e280000000800 */
[----:B------:R-:W1:Y:S01]  /*04c0*/  LDS R4, [R18] ;  /* 0x0000000012047984 */ /* 0x000e620000000800 */
[----:B0-----:R-:W-:-:S05]  /*04d0*/  VIADD R5, R5, 0x1 ;  /* 0x0000000105057836 */ /* 0x001fca0000000000 */
[----:B-1----:R-:W-:Y:S01]  /*04e0*/  ISETP.NE.AND P1, PT, R4, R5, PT ;  /* 0x000000050400720c */ /* 0x002fe20003f25270 */
[----:B------:R-:W-:-:S12]  /*04f0*/  @!P0 VIADD R4, R0, 0x1 ;  /* 0x0000000100048836 */ /* 0x000fd80000000000 */
[----:B------:R-:W-:Y:S05]  /*0500*/  @P1 BRA `(.L_x_5) ;  /* 0x0000000000081947 */ /* 0x000fea0003800000 */
[----:B------:R-:W0:Y:S04]  /*0510*/  LDS R5, [R14] ;  /* 0x000000000e057984 */ /* 0x000e280000000800 */
[----:B0-----:R0:W-:Y:S02]  /*0520*/  ATOMS.ADD RZ, [R24], R5 ;  /* 0x0000000518ff738c */ /* 0x0011e40000000000 */
.L_x_5:
[----:B------:R-:W-:Y:S05]  /*0530*/  BSYNC.RECONVERGENT B0 ;  /* 0x0000000000007941 */ /* 0x000fea0003800200 */
.L_x_4:
[----:B------:R-:W-:Y:S01]  /*0540*/  @!P0 IMAD.MOV.U32 R0, RZ, RZ, R4 ;  /* 0x000000ffff008224 */ /* 0x000fe200078e0004 */
[----:B------:R-:W-:Y:S06]  /*0550*/  @!P2 BRA `(.L_x_6) ;  /* 0xfffffffc0094a947 */ /* 0x000fec000383ffff */
.L_x_3:
[----:B------:R-:W-:Y:S01]  /*0560*/  ISETP.GE.AND P0, PT, R19, R0, PT ;  /* 0x000000001300720c */ /* 0x000fe20003f06270 */
[----:B------:R-:W-:Y:S05]  /*0570*/  WARPSYNC.ALL ;  /* 0x0000000000007948 */ /* 0x000fea0003800000 */
[----:B------:R-:W-:Y:S07]  /*0580*/  BAR.SYNC.DEFER_BLOCKING 0x0 ;  /* 0x0000000000007b1d */ /* 0x000fee0000010000 */
[----:B------:R-:W-:Y:S05]  /*0590*/  @!P0 BRA `(.L_x_7) ;  /* 0xfffffffc00508947 */ /* 0x000fea000383ffff */
[----:B------:R-:W1:Y:S01]  /*05a0*/  LDCU UR5, c[0x0][0x398] ;  /* 0x00007300ff0577ac */ /* 0x000e620008000800 */
[----:B------:R-:W-:Y:S02]  /*05b0*/  HFMA2 R10, -RZ, RZ, 0, 0 ;  /* 0x00000000ff0a7431 */ /* 0x000fe400000001ff */
[----:B-1----:R-:W-:-:S05]  /*05c0*/  IMAD.U32 R17, RZ, RZ, UR5 ;  /* 0x00000005ff117e24 */ /* 0x002fca000f8e00ff */
[----:B------:R-:W-:-:S13]  /*05d0*/  ISETP.GE.AND P0, PT, R6, R17, PT ;  /* 0x000000110600720c */ /* 0x000fda0003f06270 */
[----:B------:R-:W-:Y:S05]  /*05e0*/  @P0 BRA `(.L_x_8) ;  /* 0x0000000000380947 */ /* 0x000fea0003800000 */
[----:B------:R-:W1:Y:S01]  /*05f0*/  LDC R17, c[0x0][0x398] ;  /* 0x0000e600ff117b82 */ /* 0x000e620000000800 */
[----:B------:R-:W-:Y:S02]  /*0600*/  IMAD.MOV.U32 R10, RZ, RZ, RZ ;  /* 0x000000ffff0a7224 */ /* 0x000fe400078e00ff */
[----:B------:R-:W-:-:S07]  /*0610*/  IMAD.MOV.U32 R0, RZ, RZ, R6 ;  /* 0x000000ffff007224 */ /* 0x000fce00078e0006 */
.L_x_9:
[C---:B------:R-:W-:Y:S01]  /*0620*/  IMAD R2, R0.reuse, 0x4, R15 ;  /* 0x0000000400027824 */ /* 0x040fe200078e020f */
[----:B------:R-:W-:-:S05]  /*0630*/  ISETP.NE.AND P0, PT, R0, R8, PT ;  /* 0x000000080000720c */ /* 0x000fca0003f05270 */
[----:B------:R-:W2:Y:S02]  /*0640*/  LDS R2, [R2] ;  /* 0x0000000002027984 */ /* 0x000ea40000000800 */
[----:B--2---:R-:W-:-:S13]  /*0650*/  ISETP.LT.OR P0, PT, R2, RZ, !P0 ;  /* 0x000000ff0200720c */ /* 0x004fda0004701670 */
[C---:B0-----:R-:W-:Y:S02]  /*0660*/  @!P0 IMAD R5, R10.reuse, 0x4, R9 ;  /* 0x000000040a058824 */ /* 0x041fe400078e0209 */
[----:B------:R-:W-:-:S03]  /*0670*/  @!P0 VIADD R3, R10, 0x1 ;  /* 0x000000010a038836 */ /* 0x000fc60000000000 */
[----:B------:R0:W-:Y:S01]  /*0680*/  @!P0 STS [R5], R0 ;  /* 0x0000000005008388 */ /* 0x0001e20000000800 */
[----:B------:R-:W-:Y:S02]  /*0690*/  @!P0 IMAD.MOV.U32 R10, RZ, RZ, R3 ;  /* 0x000000ffff0a8224 */ /* 0x000fe400078e0003 */
[----:B0-----:R-:W-:-:S05]  /*06a0*/  IMAD.IADD R0, R7, 0x1, R0 ;  /* 0x0000000107007824 */ /* 0x001fca00078e0200 */
[----:B-1----:R-:W-:-:S13]  /*06b0*/  ISETP.GE.AND P1, PT, R0, R17, PT ;  /* 0x000000110000720c */ /* 0x002fda0003f26270 */
[----:B------:R-:W-:Y:S05]  /*06c0*/  @!P1 BRA `(.L_x_9) ;  /* 0xfffffffc00d49947 */ /* 0x000fea000383ffff */
.L_x_8:
[----:B------:R-:W-:Y:S01]  /*06d0*/  ISETP.GE.AND P0, PT, R10, 0x1, PT ;  /* 0x000000010a00780c */ /* 0x000fe20003f06270 */
[----:B------:R-:W-:Y:S05]  /*06e0*/  WARPSYNC.ALL ;  /* 0x0000000000007948 */ /* 0x000fea0003800000 */
[----:B------:R-:W-:Y:S07]  /*06f0*/  BAR.SYNC.DEFER_BLOCKING 0x0 ;  /* 0x0000000000007b1d */ /* 0x000fee0000010000 */
[----:B------:R-:W-:Y:S05]  /*0700*/  @!P0 BRA `(.L_x_10) ;  /* 0x0000000400208947 */ /* 0x000fea0003800000 */
[----:B------:R-:W-:-:S07]  /*0710*/  LEA R12, R17, UR4, 0x3 ;  /* 0x00000004110c7c11 */ /* 0x000fce000f8e18ff */
.L_x_21:
[----:B------:R-:W-:Y:S01]  /*0720*/  IMAD R14, R10, 0x4, R9 ;  /* 0x000000040a0e7824 */ /* 0x000fe200078e0209 */
[----:B01----:R-:W0:Y:S05]  /*0730*/  LDC.64 R4, c[0x0][0x390] ;  /* 0x0000e400ff047b82 */ /* 0x003e2a0000000a00 */
[----:B------:R-:W0:Y:S02]  /*0740*/  LDS R14, [R14+-0x4] ;  /* 0xfffffc000e0e7984 */ /* 0x000e240000000800 */
[----:B0-----:R-:W-:-:S05]  /*0750*/  IMAD.WIDE R4, R14, 0x4, R4 ;  /* 0x000000040e047825 */ /* 0x001fca00078e0204 */
[----:B------:R-:W2:Y:S04]  /*0760*/  LDG.E R3, desc[UR6][R4.64] ;  /* 0x0000000604037981 */ /* 0x000ea8000c1e1900 */
[----:B------:R-:W3:Y:S01]  /*0770*/  LDG.E R0, desc[UR6][R4.64+0x4] ;  /* 0x0000040604007981 */ /* 0x000ee2000c1e1900 */
[----:B------:R-:W-:Y:S05]  /*0780*/  YIELD ;  /* 0x0000000000007946 */ /* 0x000fea0003800000 */
[----:B------:R-:W-:Y:S01]  /*0790*/  BSSY B1, `(.L_x_11) ;  /* 0x0000033000017945 */ /* 0x000fe20003800000 */
[----:B------:R-:W-:Y:S01]  /*07a0*/  IMAD R16, R14, 0x4, R11 ;  /* 0x000000040e107824 */ /* 0x000fe200078e020b */
[----:B--2---:R-:W-:-:S04]  /*07b0*/  IADD3 R17, PT, PT, R3, R6, RZ ;  /* 0x0000000603117210 */ /* 0x004fc80007ffe0ff */
[----:B---3--:R-:W-:-:S13]  /*07c0*/  ISETP.GE.AND P0, PT, R17, R0, PT ;  /* 0x000000001100720c */ /* 0x008fda0003f06270 */
[----:B------:R-:W-:Y:S05]  /*07d0*/  @P0 BRA `(.L_x_12) ;  /* 0x0000000000b80947 */ /* 0x000fea0003800000 */
[C---:B------:R-:W-:Y:S02]  /*07e0*/  IMAD R18, R14.reuse, 0x4, R15 ;  /* 0x000000040e127824 */ /* 0x040fe400078e020f */
[----:B------:R-:W-:-:S07]  /*07f0*/  IMAD R19, R14, 0x4, R13 ;  /* 0x000000040e137824 */ /* 0x000fce00078e020d */
.L_x_19:
[----:B0-----:R-:W0:Y:S01]  /*0800*/  LDC.64 R2, c[0x0][0x380] ;  /* 0x0000e000ff027b82 */ /* 0x001e220000000a00 */
[----:B------:R-:W1:Y:S01]  /*0810*/  LDS R22, [R18] ;  /* 0x0000000012167984 */ /* 0x000e620000000800 */
[----:B0-----:R-:W-:-:S05]  /*0820*/  IMAD.WIDE R2, R17, 0x4, R2 ;  /* 0x0000000411027825 */ /* 0x001fca00078e0202 */
[----:B------:R-:W2:Y:S01]  /*0830*/  LDG.E R20, desc[UR6][R2.64] ;  /* 0x0000000602147981 */ /* 0x000ea2000c1e1900 */
[----:B------:R-:W-:Y:S05]  /*0840*/  YIELD ;  /* 0x0000000000007946 */ /* 0x000fea0003800000 */
[----:B------:R-:W-:Y:S01]  /*0850*/  BSSY.RECONVERGENT B0, `(.L_x_13) ;  /* 0x0000023000007945 */ /* 0x000fe20003800200 */
[----:B-1----:R-:W-:Y:S02]  /*0860*/  VIADD R22, R22, 0xffffffff ;  /* 0xffffffff16167836 */ /* 0x002fe40000000000 */
[----:B--2---:R-:W-:-:S06]  /*0870*/  IMAD R21, R20, 0x4, R15 ;  /* 0x0000000414157824 */ /* 0x004fcc00078e020f */
[----:B------:R-:W0:Y:S02]  /*0880*/  LDS R21, [R21] ;  /* 0x0000000015157984 */ /* 0x000e240000000800 */
[----:B0-----:R-:W-:-:S13]  /*0890*/  ISETP.NE.AND P0, PT, R21, R22, PT ;  /* 0x000000161500720c */ /* 0x001fda0003f05270 */
[----:B------:R-:W-:Y:S05]  /*08a0*/  @P0 BRA `(.L_x_14) ;  /* 0x0000000000740947 */ /* 0x000fea0003800000 */
[----:B------:R-:W0:Y:S01]  /*08b0*/  LDS R3, [R19] ;  /* 0x0000000013037984 */ /* 0x000e220000000800 */
[----:B------:R-:W-:Y:S01]  /*08c0*/  IMAD R2, R20, 0x4, R13 ;  /* 0x0000000414027824 */ /* 0x000fe200078e020d */
[----:B------:R-:W-:Y:S04]  /*08d0*/  BSSY.RECONVERGENT B2, `(.L_x_15) ;  /* 0x000000f000027945 */ /* 0x000fe80003800200 */
[----:B------:R-:W1:Y:S01]  /*08e0*/  LDS R0, [R2] ;  /* 0x0000000002007984 */ /* 0x000e620000000800 */
[----:B0-----:R-:W-:-:S04]  /*08f0*/  I2FP.F32.S32 R3, R3 ;  /* 0x0000000300037245 */ /* 0x001fc80000201400 */
[----:B------:R-:W0:Y:S01]  /*0900*/  MUFU.RCP R22, R3 ;  /* 0x0000000300167308 */ /* 0x000e220000001000 */
[----:B-1----:R-:W-:-:S07]  /*0910*/  I2FP.F32.S32 R0, R0 ;  /* 0x0000000000007245 */ /* 0x002fce0000201400 */
[----:B------:R-:W1:Y:S01]  /*0920*/  FCHK P0, R0, R3 ;  /* 0x0000000300007302 */ /* 0x000e620000000000 */
[----:B0-----:R-:W-:-:S04]  /*0930*/  FFMA R21, -R3, R22, 1 ;  /* 0x3f80000003157423 */ /* 0x001fc80000000116 */
[----:B------:R-:W-:-:S04]  /*0940*/  FFMA R21, R22, R21, R22 ;  /* 0x0000001516157223 */ /* 0x000fc80000000016 */
[----:B------:R-:W-:-:S04]  /*0950*/  FFMA R22, R0, R21, RZ ;  /* 0x0000001500167223 */ /* 0x000fc800000000ff */
[----:B------:R-:W-:-:S04]  /*0960*/  FFMA R23, -R3, R22, R0 ;  /* 0x0000001603177223 */ /* 0x000fc80000000100 */
[----:B------:R-:W-:Y:S01]  /*0970*/  FFMA R21, R21, R23, R22 ;  /* 0x0000001715157223 */ /* 0x000fe20000000016 */
[----:B-1----:R-:W-:Y:S06]  /*0980*/  @!P0 BRA `(.L_x_16) ;  /* 0x00000000000c8947 */ /* 0x002fec0003800000 */
[----:B------:R-:W-:-:S07]  /*0990*/  MOV R2, 0x9b0 ;  /* 0x000009b000027802 */ /* 0x000fce0000000f00 */
[----:B------:R-:W-:Y:S05]  /*09a0*/  CALL.REL.NOINC `($__internal_0_$__cuda_sm3x_div_rn_noftz_f32_slowpath) ;  /* 0x00000008003c7944 */ /* 0x000fea0003c00000 */
[----:B------:R-:W-:-:S07]  /*09b0*/  IMAD.MOV.U32 R21, RZ, RZ, R0 ;  /* 0x000000ffff157224 */ /* 0x000fce00078e0000 */
.L_x_16:
[----:B------:R-:W-:Y:S05]  /*09c0*/  BSYNC.RECONVERGENT B2 ;  /* 0x0000000000027941 */ /* 0x000fea0003800200 */
.L_x_15:
[----:B------:R-:W0:Y:S01]  /*09d0*/  LDS R0, [R16] ;  /* 0x0000000010007984 */ /* 0x000e220000000800 */
[----:B------:R-:W-:Y:S01]  /*09e0*/  BSSY.RECONVERGENT B2, `(.L_x_17) ;  /* 0x0000008000027945 */ /* 0x000fe20003800200 */
[----:B------:R-:W-:Y:S01]  /*09f0*/  LEA R20, R20, R12, 0x2 ;  /* 0x0000000c14147211 */ /* 0x000fe200078e10ff */
[----:B0-----:R-:W-:-:S04]  /*0a00*/  FADD R0, R0, 1 ;  /* 0x3f80000000007421 */ /* 0x001fc80000000000 */
[----:B------:R-:W-:-:S07]  /*0a10*/  FMUL R21, R0, R21 ;  /* 0x0000001500157220 */ /* 0x000fce0000400000 */
.L_x_18:
[----:B------:R-:W0:Y:S02]  /*0a20*/  LDS R2, [R20] ;  /* 0x0000000014027984 */ /* 0x000e240000000800 */
[----:B0-----:R-:W-:-:S05]  /*0a30*/  FADD R3, R21, R2 ;  /* 0x0000000215037221 */ /* 0x001fca0000000000 */
[----:B------:R-:W0:Y:S02]  /*0a40*/  ATOMS.CAST.SPIN P0, [R20], R2, R3 ;  /* 0x000000021400758d */ /* 0x000e240001800003 */
[----:B0-----:R-:W-:Y:S05]  /*0a50*/  @!P0 BRA `(.L_x_18) ;  /* 0xfffffffc00f08947 */ /* 0x001fea000383ffff */
[----:B------:R-:W-:Y:S05]  /*0a60*/  BSYNC.RECONVERGENT B2 ;  /* 0x0000000000027941 */ /* 0x000fea0003800200 */
.L_x_17:
[----:B------:R0:W5:Y:S02]  /*0a70*/  LDG.E R0, desc[UR6][R4.64+0x4] ;  /* 0x0000040604007981 */ /* 0x000164000c1e1900 */
.L_x_14:
[----:B------:R-:W-:Y:S05]  /*0a80*/  BSYNC.RECONVERGENT B0 ;  /* 0x0000000000007941 */ /* 0x000fea0003800200 */
.L_x_13:
[----:B------:R-:W-:-:S05]  /*0a90*/  IMAD.IADD R17, R7, 0x1, R17 ;  /* 0x0000000107117824 */ /* 0x000fca00078e0211 */
[----:B-----5:R-:W-:-:S13]  /*0aa0*/  ISETP.GE.AND P0, PT, R17, R0, PT ;  /* 0x000000001100720c */ /* 0x020fda0003f06270 */
[----:B------:R-:W-:Y:S05]  /*0ab0*/  @!P0 BRA `(.L_x_19) ;  /* 0xfffffffc00508947 */ /* 0x000fea000383ffff */
.L_x_12:
[----:B------:R-:W-:Y:S05]  /*0ac0*/  BSYNC B1 ;  /* 0x0000000000017941 */ /* 0x000fea0003800000 */
.L_x_11:
[----:B------:R-:W-:-:S04]  /*0ad0*/  ISETP.NE.AND P0, PT, R14, R8, PT ;  /* 0x000000080e00720c */ /* 0x000fc80003f05270 */
[----:B------:R-:W-:-:S13]  /*0ae0*/  ISETP.NE.OR P0, PT, R6, RZ, !P0 ;  /* 0x000000ff0600720c */ /* 0x000fda0004705670 */
[----:B------:R-:W-:Y:S05]  /*0af0*/  @P0 BRA `(.L_x_20) ;  /* 0x0000000000100947 */ /* 0x000fea0003800000 */
[----:B0-----:R-:W0:Y:S01]  /*0b00*/  LDS R5, [R16] ;  /* 0x0000000010057984 */ /* 0x001e220000000800 */
[----:B------:R-:W1:Y:S02]  /*0b10*/  LDC.64 R2, c[0x0][0x3a0] ;  /* 0x0000e800ff027b82 */ /* 0x000e640000000a00 */
[----:B-1----:R-:W-:-:S05]  /*0b20*/  IMAD.WIDE R2, R14, 0x4, R2 ;  /* 0x000000040e027825 */ /* 0x002fca00078e0202 */
[----:B0-----:R1:W-:Y:S02]  /*0b30*/  REDG.E.ADD.F32.FTZ.RN.STRONG.GPU desc[UR6][R2.64], R5 ;  /* 0x00000005020079a6 */ /* 0x0013e4000c12f306 */
.L_x_20:
[C---:B------:R-:W-:Y:S01]  /*0b40*/  ISETP.GT.AND P0, PT, R10.reuse, 0x1, PT ;  /* 0x000000010a00780c */ /* 0x040fe20003f04270 */
[----:B------:R-:W-:Y:S05]  /*0b50*/  WARPSYNC.ALL ;  /* 0x0000000000007948 */ /* 0x000fea0003800000 */
[----:B------:R-:W-:Y:S01]  /*0b60*/  BAR.SYNC.DEFER_BLOCKING 0x0 ;  /* 0x0000000000007b1d */ /* 0x000fe20000010000 */
[----:B------:R-:W-:-:S06]  /*0b70*/  VIADD R10, R10, 0xffffffff ;  /* 0xffffffff0a0a7836 */ /* 0x000fcc0000000000 */
[----:B------:R-:W-:Y:S05]  /*0b80*/  @P0 BRA `(.L_x_21) ;  /* 0xfffffff800e40947 */ /* 0x000fea000383ffff */
.L_x_10:
[----:B------:R-:W2:Y:S08]  /*0b90*/  LDC R7, c[0x0][0x3b0] ;  /* 0x0000ec00ff077b82 */ /* 0x000eb00000000800 */
[----:B01----:R-:W0:Y:S01]  /*0ba0*/  LDC.64 R4, c[0x0][0x3b8] ;  /* 0x0000ee00ff047b82 */ /* 0x003e220000000a00 */
[----:B--2---:R-:W-:Y:S02]  /*0bb0*/  ISETP.GE.AND P0, PT, R7, 0x1, PT ;  /* 0x000000010700780c */ /* 0x004fe40003f06270 */
[----:B0-----:R-:W-:-:S04]  /*0bc0*/  ISETP.EQ.U32.AND P1, PT, R4, RZ, PT ;  /* 0x000000ff0400720c */ /* 0x001fc80003f22070 */
[----:B------:R-:W-:-:S04]  /*0bd0*/  ISETP.EQ.OR.EX P0, PT, R5, RZ, !P0, P1 ;  /* 0x000000ff0500720c */ /* 0x000fc80004702710 */
[----:B------:R-:W-:-:S13]  /*0be0*/  ISETP.NE.OR P0, PT, R6, RZ, P0 ;  /* 0x000000ff0600720c */ /* 0x000fda0000705670 */
[----:B------:R-:W-:Y:S05]  /*0bf0*/  @P0 EXIT ;  /* 0x000000000000094d */ /* 0x000fea0003800000 */
[----:B------:R-:W0:Y:S01]  /*0c00*/  LDC.64 R2, c[0x0][0x3a0] ;  /* 0x0000e800ff027b82 */ /* 0x000e220000000a00 */
[C---:B------:R-:W-:Y:S01]  /*0c10*/  ISETP.GE.U32.AND P0, PT, R7.reuse, 0x4, PT ;  /* 0x000000040700780c */ /* 0x040fe20003f06070 */
[C---:B------:R-:W-:Y:S01]  /*0c20*/  IMAD R11, R8.reuse, 0x4, R11 ;  /* 0x00000004080b7824 */ /* 0x040fe200078e020b */
[----:B------:R-:W-:Y:S01]  /*0c30*/  LOP3.LUT R0, R7, 0x3, RZ, 0xc0, !PT ;  /* 0x0000000307007812 */ /* 0x000fe200078ec0ff */
[----:B------:R-:W-:Y:S02]  /*0c40*/  IMAD.MOV.U32 R6, RZ, RZ, RZ ;  /* 0x000000ffff067224 */ /* 0x000fe400078e00ff */
[----:B0-----:R-:W-:-:S08]  /*0c50*/  IMAD.WIDE R2, R8, 0x4, R2 ;  /* 0x0000000408027825 */ /* 0x001fd000078e0202 */
[----:B------:R-:W-:Y:S05]  /*0c60*/  @!P0 BRA `(.L_x_22) ;  /* 0x00000004001c8947 */ /* 0x000fea0003800000 */
[----:B------:R-:W-:Y:S01]  /*0c70*/  IADD3 R4, P0, PT, R4, 0x30, RZ ;  /* 0x0000003004047810 */ /* 0x000fe20007f1e0ff */
[----:B------:R-:W-:Y:S01]  /*0c80*/  BSSY.RECONVERGENT B0, `(.L_x_22) ;  /* 0x0000045000007945 */ /* 0x000fe20003800200 */
[----:B------:R-:W-:-:S03]  /*0c90*/  LOP3.LUT R6, R7, 0x7ffffffc, RZ, 0xc0, !PT ;  /* 0x7ffffffc07067812 */ /* 0x000fc600078ec0ff */
[----:B------:R-:W-:Y:S02]  /*0ca0*/  IMAD.X R5, RZ, RZ, R5, P0 ;  /* 0x000000ffff057224 */ /* 0x000fe400000e0605 */
[----:B------:R-:W-:-:S07]  /*0cb0*/  IMAD.MOV R7, RZ, RZ, -R6 ;  /* 0x000000ffff077224 */ /* 0x000fce00078e0a06 */
.L_x_39:
[----:B0-----:R-:W2:Y:S01]  /*0cc0*/  LDG.E R9, desc[UR6][R4.64+-0x30] ;  /* 0xffffd00604097981 */ /* 0x001ea2000c1e1900 */
[----:B------:R-:W-:Y:S01]  /*0cd0*/  VIADD R7, R7, 0x4 ;  /* 0x0000000407077836 */ /* 0x000fe20000000000 */
[----:B------:R-:W-:Y:S04]  /*0ce0*/  BSSY.RECONVERGENT B1, `(.L_x_23) ;  /* 0x000000e000017945 */ /* 0x000fe80003800200 */
[----:B------:R-:W-:Y:S01]  /*0cf0*/  BSSY.RELIABLE B2, `(.L_x_24) ;  /* 0x0000008000027945 */ /* 0x000fe20003800100 */
[----:B------:R-:W-:Y:S02]  /*0d00*/  ISETP.NE.AND P0, PT, R7, RZ, PT ;  /* 0x000000ff0700720c */ /* 0x000fe40003f05270 */
[----:B--2---:R-:W-:-:S13]  /*0d10*/  ISETP.NE.AND P1, PT, R9, R8, PT ;  /* 0x000000080900720c */ /* 0x004fda0003f25270 */
[----:B------:R-:W-:Y:S05]  /*0d20*/  @!P1 BRA `(.L_x_25) ;  /* 0x0000000000109947 */ /* 0x000fea0003800000 */
[----:B------:R-:W2:Y:S02]  /*0d30*/  LDG.E R9, desc[UR6][R4.64+-0x2c] ;  /* 0xffffd40604097981 */ /* 0x000ea4000c1e1900 */
[----:B--2---:R-:W-:-:S13]  /*0d40*/  ISETP.NE.AND P1, PT, R9, R8, PT ;  /* 0x000000080900720c */ /* 0x004fda0003f25270 */
[----:B------:R-:W-:Y:S05]  /*0d50*/  @P1 BREAK.RELIABLE B2 ;  /* 0x0000000000021942 */ /* 0x000fea0003800100 */
[----:B------:R-:W-:Y:S05]  /*0d60*/  @P1 BRA `(.L_x_26) ;  /* 0x0000000000141947 */ /* 0x000fea0003800000 */
.L_x_25:
[----:B------:R-:W-:Y:S05]  /*0d70*/  BSYNC.RELIABLE B2 ;  /* 0x0000000000027941 */ /* 0x000fea0003800100 */
.L_x_24:
[----:B------:R-:W2:Y:S04]  /*0d80*/  LDG.E R10, desc[UR6][R2.64] ;  /* 0x00000006020a7981 */ /* 0x000ea8000c1e1900 */
[----:B------:R-:W2:Y:S02]  /*0d90*/  LDS R9, [R11] ;  /* 0x000000000b097984 */ /* 0x000ea40000000800 */
[----:B--2---:R-:W-:-:S05]  /*0da0*/  FADD R9, R9, R10 ;  /* 0x0000000a09097221 */ /* 0x004fca0000000000 */
[----:B------:R0:W-:Y:S02]  /*0db0*/  STG.E desc[UR6][R2.64], R9 ;  /* 0x0000000902007986 */ /* 0x0001e4000c101906 */
.L_x_26:
[----:B------:R-:W-:Y:S05]  /*0dc0*/  BSYNC.RECONVERGENT B1 ;  /* 0x0000000000017941 */ /* 0x000fea0003800200 */
.L_x_23:
[----:B0-----:R-:W2:Y:S01]  /*0dd0*/  LDG.E R9, desc[UR6][R4.64+-0x18] ;  /* 0xffffe80604097981 */ /* 0x001ea2000c1e1900 */
[----:B------:R-:W-:Y:S04]  /*0de0*/  BSSY.RECONVERGENT B1, `(.L_x_27) ;  /* 0x000000d000017945 */ /* 0x000fe80003800200 */
[----:B------:R-:W-:Y:S01]  /*0df0*/  BSSY.RELIABLE B2, `(.L_x_28) ;  /* 0x0000007000027945 */ /* 0x000fe20003800100 */
[----:B--2---:R-:W-:-:S13]  /*0e00*/  ISETP.NE.AND P1, PT, R9, R8, PT ;  /* 0x000000080900720c */ /* 0x004fda0003f25270 */
[----:B------:R-:W-:Y:S05]  /*0e10*/  @!P1 BRA `(.L_x_29) ;  /* 0x0000000000109947 */ /* 0x000fea0003800000 */
[----:B------:R-:W2:Y:S02]  /*0e20*/  LDG.E R9, desc[UR6][R4.64+-0x14] ;  /* 0xffffec0604097981 */ /* 0x000ea4000c1e1900 */
[----:B--2---:R-:W-:-:S13]  /*0e30*/  ISETP.NE.AND P1, PT, R9, R8, PT ;  /* 0x000000080900720c */ /* 0x004fda0003f25270 */
[----:B------:R-:W-:Y:S05]  /*0e40*/  @P1 BREAK.RELIABLE B2 ;  /* 0x0000000000021942 */ /* 0x000fea0003800100 */
[----:B------:R-:W-:Y:S05]  /*0e50*/  @P1 BRA `(.L_x_30) ;  /* 0x0000000000141947 */ /* 0x000fea0003800000 */
.L_x_29:
[----:B------:R-:W-:Y:S05]  /*0e60*/  BSYNC.RELIABLE B2 ;  /* 0x0000000000027941 */ /* 0x000fea0003800100 */
.L_x_28:
[----:B------:R-:W2:Y:S04]  /*0e70*/  LDG.E R9, desc[UR6][R2.64] ;  /* 0x0000000602097981 */ /* 0x000ea8000c1e1900 */
[----:B------:R-:W2:Y:S02]  /*0e80*/  LDS R10, [R11] ;  /* 0x000000000b0a7984 */ /* 0x000ea40000000800 */
[----:B--2---:R-:W-:-:S05]  /*0e90*/  FADD R9, R10, R9 ;  /* 0x000000090a097221 */ /* 0x004fca0000000000 */
[----:B------:R0:W-:Y:S02]  /*0ea0*/  STG.E desc[UR6][R2.64], R9 ;  /* 0x0000000902007986 */ /* 0x0001e4000c101906 */
.L_x_30:
[----:B------:R-:W-:Y:S05]  /*0eb0*/  BSYNC.RECONVERGENT B1 ;  /* 0x0000000000017941 */ /* 0x000fea0003800200 */
.L_x_27:
        /* <DEDUP_REMOVED lines=9> */
.L_x_33:
[----:B------:R-:W-:Y:S05]  /*0f50*/  BSYNC.RELIABLE B2 ;  /* 0x0000000000027941 */ /* 0x000fea0003800100 */
.L_x_32:
[----:B------:R-:W2:Y:S04]  /*0f60*/  LDG.E R9, desc[UR6][R2.64] ;  /* 0x0000000602097981 */ /* 0x000ea8000c1e1900 */
[----:B------:R-:W2:Y:S02]  /*0f70*/  LDS R10, [R11] ;  /* 0x000000000b0a7984 */ /* 0x000ea40000000800 */
[----:B--2---:R-:W-:-:S05]  /*0f80*/  FADD R9, R10, R9 ;  /* 0x000000090a097221 */ /* 0x004fca0000000000 */
[----:B------:R0:W-:Y:S02]  /*0f90*/  STG.E desc[UR6][R2.64], R9 ;  /* 0x0000000902007986 */ /* 0x0001e4000c101906 */
.L_x_34:
[----:B------:R-:W-:Y:S05]  /*0fa0*/  BSYNC.RECONVERGENT B1 ;  /* 0x0000000000017941 */ /* 0x000fea0003800200 */
.L_x_31:
        /* <DEDUP_REMOVED lines=9> */
.L_x_37:
[----:B------:R-:W-:Y:S05]  /*1040*/  BSYNC.RELIABLE B2 ;  /* 0x0000000000027941 */ /* 0x000fea0003800100 */
.L_x_36:
[----:B------:R-:W2:Y:S04]  /*1050*/  LDG.E R9, desc[UR6][R2.64] ;  /* 0x0000000602097981 */ /* 0x000ea8000c1e1900 */
[----:B------:R-:W2:Y:S02]  /*1060*/  LDS R10, [R11] ;  /* 0x000000000b0a7984 */ /* 0x000ea40000000800 */
[----:B--2---:R-:W-:-:S05]  /*1070*/  FADD R9, R10, R9 ;  /* 0x000000090a097221 */ /* 0x004fca0000000000 */
[----:B------:R0:W-:Y:S02]  /*1080*/  STG.E desc[UR6][R2.64], R9 ;  /* 0x0000000902007986 */ /* 0x0001e4000c101906 */
.L_x_38:
[----:B------:R-:W-:Y:S05]  /*1090*/  BSYNC.RECONVERGENT B1 ;  /* 0x0000000000017941 */ /* 0x000fea0003800200 */
.L_x_35:
[----:B------:R-:W-:-:S04]  /*10a0*/  IADD3 R4, P1, PT, R4, 0x60, RZ ;  /* 0x0000006004047810 */ /* 0x000fc80007f3e0ff */
[----:B------:R-:W-:Y:S01]  /*10b0*/  IADD3.X R5, PT, PT, RZ, R5, RZ, P1, !PT ;  /* 0x00000005ff057210 */ /* 0x000fe20000ffe4ff */
[----:B------:R-:W-:Y:S08]  /*10c0*/  @P0 BRA `(.L_x_39) ;  /* 0xfffffff800fc0947 */ /* 0x000ff0000383ffff */
[----:B------:R-:W-:Y:S05]  /*10d0*/  BSYNC.RECONVERGENT B0 ;  /* 0x0000000000007941 */ /* 0x000fea0003800200 */
.L_x_22:
[----:B------:R-:W-:-:S13]  /*10e0*/  ISETP.NE.AND P0, PT, R0, RZ, PT ;  /* 0x000000ff0000720c */ /* 0x000fda0003f05270 */
[----:B------:R-:W-:Y:S05]  /*10f0*/  @!P0 EXIT ;  /* 0x000000000000894d */ /* 0x000fea0003800000 */
[----:B------:R-:W1:Y:S01]  /*1100*/  LDC.64 R4, c[0x0][0x3b8] ;  /* 0x0000ee00ff047b82 */ /* 0x000e620000000a00 */
[----:B------:R-:W-:Y:S02]  /*1110*/  IMAD.MOV R0, RZ, RZ, -R0 ;  /* 0x000000ffff007224 */ /* 0x000fe400078e0a00 */
[----:B-1----:R-:W-:-:S03]  /*1120*/  IMAD.WIDE.U32 R6, R6, 0x18, R4 ;  /* 0x0000001806067825 */ /* 0x002fc600078e0004 */
[----:B------:R-:W-:-:S05]  /*1130*/  IADD3 R4, P0, PT, R6, 0x4, RZ ;  /* 0x0000000406047810 */ /* 0x000fca0007f1e0ff */
[----:B------:R-:W-:-:S08]  /*1140*/  IMAD.X R5, RZ, RZ, R7, P0 ;  /* 0x000000ffff057224 */ /* 0x000fd000000e0607 */
.L_x_44:
[----:B-1----:R-:W2:Y:S01]  /*1150*/  LDG.E R7, desc[UR6][R4.64+-0x4] ;  /* 0xfffffc0604077981 */ /* 0x002ea2000c1e1900 */
        /* <DEDUP_REMOVED lines=10> */
.L_x_42:
[----:B------:R-:W-:Y:S05]  /*1200*/  BSYNC.RELIABLE B1 ;  /* 0x0000000000017941 */ /* 0x000fea0003800100 */
.L_x_41:
[----:B------:R-:W2:Y:S04]  /*1210*/  LDG.E R7, desc[UR6][R2.64] ;  /* 0x0000000602077981 */ /* 0x000ea8000c1e1900 */
[----:B------:R-:W2:Y:S02]  /*1220*/  LDS R6, [R11] ;  /* 0x000000000b067984 */ /* 0x000ea40000000800 */
[----:B--2---:R-:W-:-:S05]  /*1230*/  FADD R7, R6, R7 ;  /* 0x0000000706077221 */ /* 0x004fca0000000000 */
[----:B------:R1:W-:Y:S02]  /*1240*/  STG.E desc[UR6][R2.64], R7 ;  /* 0x0000000702007986 */ /* 0x0003e4000c101906 */
.L_x_43:
[----:B------:R-:W-:Y:S05]  /*1250*/  BSYNC.RECONVERGENT B0 ;  /* 0x0000000000007941 */ /* 0x000fea0003800200 */
.L_x_40:
[----:B------:R-:W-:-:S05]  /*1260*/  IADD3 R4, P1, PT, R4, 0x18, RZ ;  /* 0x0000001804047810 */ /* 0x000fca0007f3e0ff */
[----:B------:R-:W-:Y:S01]  /*1270*/  IMAD.X R5, RZ, RZ, R5, P1 ;  /* 0x000000ffff057224 */ /* 0x000fe200008e0605 */
[----:B------:R-:W-:Y:S07]  /*1280*/  @P0 BRA `(.L_x_44) ;  /* 0xfffffffc00b00947 */ /* 0x000fee000383ffff */
[----:B------:R-:W-:Y:S05]  /*1290*/  EXIT ;  /* 0x000000000000794d */ /* 0x000fea0003800000 */
        .weak           $__internal_0_$__cuda_sm3x_div_rn_noftz_f32_slowpath
        .type           $__internal_0_$__cuda_sm3x_div_rn_noftz_f32_slowpath,@function
        .size           $__internal_0_$__cuda_sm3x_div_rn_noftz_f32_slowpath,(.L_x_57 - $__internal_0_$__cuda_sm3x_div_rn_noftz_f32_slowpath)
$__internal_0_$__cuda_sm3x_div_rn_noftz_f32_slowpath:
[----:B------:R-:W-:Y:S01]  /*12a0*/  SHF.R.U32.HI R21, RZ, 0x17, R3 ;  /* 0x00000017ff157819 */ /* 0x000fe20000011603 */
[----:B------:R-:W-:Y:S01]  /*12b0*/  BSSY.RECONVERGENT B3, `(.L_x_45) ;  /* 0x0000064000037945 */ /* 0x000fe20003800200 */
[--C-:B------:R-:W-:Y:S01]  /*12c0*/  SHF.R.U32.HI R23, RZ, 0x17, R0.reuse ;  /* 0x00000017ff177819 */ /* 0x100fe20000011600 */
[----:B------:R-:W-:Y:S01]  /*12d0*/  IMAD.MOV.U32 R24, RZ, RZ, R0 ;  /* 0x000000ffff187224 */ /* 0x000fe200078e0000 */
[----:B------:R-:W-:Y:S02]  /*12e0*/  LOP3.LUT R21, R21, 0xff, RZ, 0xc0, !PT ;  /* 0x000000ff15157812 */ /* 0x000fe400078ec0ff */
[----:B------:R-:W-:Y:S02]  /*12f0*/  LOP3.LUT R23, R23, 0xff, RZ, 0xc0, !PT ;  /* 0x000000ff17177812 */ /* 0x000fe400078ec0ff */
[----:B------:R-:W-:Y:S01]  /*1300*/  MOV R25, R3 ;  /* 0x0000000300197202 */ /* 0x000fe20000000f00 */
[----:B------:R-:W-:Y:S02]  /*1310*/  VIADD R27, R21, 0xffffffff ;  /* 0xffffffff151b7836 */ /* 0x000fe40000000000 */
[----:B------:R-:W-:-:S03]  /*1320*/  VIADD R26, R23, 0xffffffff ;  /* 0xffffffff171a7836 */ /* 0x000fc60000000000 */
[----:B------:R-:W-:-:S04]  /*1330*/  ISETP.GT.U32.AND P0, PT, R27, 0xfd, PT ;  /* 0x000000fd1b00780c */ /* 0x000fc80003f04070 */
[----:B------:R-:W-:-:S13]  /*1340*/  ISETP.GT.U32.OR P0, PT, R26, 0xfd, P0 ;  /* 0x000000fd1a00780c */ /* 0x000fda0000704470 */
[----:B------:R-:W-:Y:S01]  /*1350*/  @!P0 IMAD.MOV.U32 R22, RZ, RZ, RZ ;  /* 0x000000ffff168224 */ /* 0x000fe200078e00ff */
[----:B------:R-:W-:Y:S06]  /*1360*/  @!P0 BRA `(.L_x_46) ;  /* 0x00000000005c8947 */ /* 0x000fec0003800000 */
[----:B------:R-:W-:Y:S02]  /*1370*/  FSETP.GTU.FTZ.AND P0, PT, |R0|, +INF , PT ;  /* 0x7f8000000000780b */ /* 0x000fe40003f1c200 */
[----:B------:R-:W-:-:S04]  /*1380*/  FSETP.GTU.FTZ.AND P1, PT, |R3|, +INF , PT ;  /* 0x7f8000000300780b */ /* 0x000fc80003f3c200 */
[----:B------:R-:W-:-:S13]  /*1390*/  PLOP3.LUT P0, PT, P0, P1, PT, 0xf8, 0x8f ;  /* 0x00000000008f781c */ /* 0x000fda0000703f70 */
[----:B------:R-:W-:Y:S05]  /*13a0*/  @P0 BRA `(.L_x_47) ;  /* 0x00000004004c0947 */ /* 0x000fea0003800000 */
[----:B------:R-:W-:-:S13]  /*13b0*/  LOP3.LUT P0, RZ, R25, 0x7fffffff, R24, 0xc8, !PT ;  /* 0x7fffffff19ff7812 */ /* 0x000fda000780c818 */
[----:B------:R-:W-:Y:S05]  /*13c0*/  @!P0 BRA `(.L_x_48) ;  /* 0x00000004003c8947 */ /* 0x000fea0003800000 */
[C---:B------:R-:W-:Y:S02]  /*13d0*/  FSETP.NEU.FTZ.AND P2, PT, |R0|.reuse, +INF , PT ;  /* 0x7f8000000000780b */ /* 0x040fe40003f5d200 */
[----:B------:R-:W-:Y:S02]  /*13e0*/  FSETP.NEU.FTZ.AND P1, PT, |R3|, +INF , PT ;  /* 0x7f8000000300780b */ /* 0x000fe40003f3d200 */
[----:B------:R-:W-:-:S11]  /*13f0*/  FSETP.NEU.FTZ.AND P0, PT, |R0|, +INF , PT ;  /* 0x7f8000000000780b */ /* 0x000fd60003f1d200 */
[----:B------:R-:W-:Y:S05]  /*1400*/  @!P1 BRA !P2, `(.L_x_48) ;  /* 0x00000004002c9947 */ /* 0x000fea0005000000 */
[----:B------:R-:W-:-:S04]  /*1410*/  LOP3.LUT P2, RZ, R24, 0x7fffffff, RZ, 0xc0, !PT ;  /* 0x7fffffff18ff7812 */ /* 0x000fc8000784c0ff */
[----:B------:R-:W-:-:S13]  /*1420*/  PLOP3.LUT P1, PT, P1, P2, PT, 0x2f, 0xf2 ;  /* 0x0000000000f2781c */ /* 0x000fda0000f24577 */
[----:B------:R-:W-:Y:S05]  /*1430*/  @P1 BRA `(.L_x_49) ;  /* 0x0000000400181947 */ /* 0x000fea0003800000 */
[----:B------:R-:W-:-:S04]  /*1440*/  LOP3.LUT P1, RZ, R25, 0x7fffffff, RZ, 0xc0, !PT ;  /* 0x7fffffff19ff7812 */ /* 0x000fc8000782c0ff */
[----:B------:R-:W-:-:S13]  /*1450*/  PLOP3.LUT P0, PT, P0, P1, PT, 0x2f, 0xf2 ;  /* 0x0000000000f2781c */ /* 0x000fda0000702577 */
[----:B------:R-:W-:Y:S05]  /*1460*/  @P0 BRA `(.L_x_50) ;  /* 0x0000000400000947 */ /* 0x000fea0003800000 */
[----:B------:R-:W-:Y:S02]  /*1470*/  ISETP.GE.AND P0, PT, R26, RZ, PT ;  /* 0x000000ff1a00720c */ /* 0x000fe40003f06270 */
[----:B------:R-:W-:-:S11]  /*1480*/  ISETP.GE.AND P1, PT, R27, RZ, PT ;  /* 0x000000ff1b00720c */ /* 0x000fd60003f26270 */
[----:B------:R-:W-:Y:S02]  /*1490*/  @P0 IMAD.MOV.U32 R22, RZ, RZ, RZ ;  /* 0x000000ffff160224 */ /* 0x000fe400078e00ff */
[----:B------:R-:W-:Y:S01]  /*14a0*/  @!P0 FFMA R24, R0, 1.84467440737095516160e+19, RZ ;  /* 0x5f80000000188823 */ /* 0x000fe200000000ff */
[----:B------:R-:W-:Y:S02]  /*14b0*/  @!P0 IMAD.MOV.U32 R22, RZ, RZ, -0x40 ;  /* 0xffffffc0ff168424 */ /* 0x000fe400078e00ff */
[----:B------:R-:W-:Y:S02]  /*14c0*/  @!P1 FFMA R25, R3, 1.84467440737095516160e+19, RZ ;  /* 0x5f80000003199823 */ /* 0x000fe400000000ff */
[----:B------:R-:W-:-:S07]  /*14d0*/  @!P1 VIADD R22, R22, 0x40 ;  /* 0x0000004016169836 */ /* 0x000fce0000000000 */
.L_x_46:
[----:B------:R-:W-:Y:S01]  /*14e0*/  LEA R0, R21, 0xc0800000, 0x17 ;  /* 0xc080000015007811 */ /* 0x000fe200078eb8ff */
[----:B------:R-:W-:Y:S01]  /*14f0*/  VIADD R23, R23, 0xffffff81 ;  /* 0xffffff8117177836 */ /* 0x000fe20000000000 */
[----:B------:R-:W-:Y:S03]  /*1500*/  BSSY.RECONVERGENT B4, `(.L_x_51) ;  /* 0x0000035000047945 */ /* 0x000fe60003800200 */
[----:B------:R-:W-:Y:S02]  /*1510*/  IMAD.IADD R26, R25, 0x1, -R0 ;  /* 0x00000001191a7824 */ /* 0x000fe400078e0a00 */
[C---:B------:R-:W-:Y:S01]  /*1520*/  IMAD R0, R23.reuse, -0x800000, R24 ;  /* 0xff80000017007824 */ /* 0x040fe200078e0218 */
[----:B------:R-:W-:Y:S01]  /*1530*/  IADD3 R23, PT, PT, R23, 0x7f, -R21 ;  /* 0x0000007f17177810 */ /* 0x000fe20007ffe815 */
[----:B------:R-:W0:Y:S01]  /*1540*/  MUFU.RCP R28, R26 ;  /* 0x0000001a001c7308 */ /* 0x000e220000001000 */
[----:B------:R-:W-:-:S03]  /*1550*/  FADD.FTZ R25, -R26, -RZ ;  /* 0x800000ff1a197221 */ /* 0x000fc60000010100 */
[----:B------:R-:W-:Y:S02]  /*1560*/  IMAD.IADD R23, R23, 0x1, R22 ;  /* 0x0000000117177824 */ /* 0x000fe400078e0216 */
[----:B0-----:R-:W-:-:S04]  /*1570*/  FFMA R3, R28, R25, 1 ;  /* 0x3f8000001c037423 */ /* 0x001fc80000000019 */
[----:B------:R-:W-:-:S04]  /*1580*/  FFMA R3, R28, R3, R28 ;  /* 0x000000031c037223 */ /* 0x000fc8000000001c */
[----:B------:R-:W-:-:S04]  /*1590*/  FFMA R24, R0, R3, RZ ;  /* 0x0000000300187223 */ /* 0x000fc800000000ff */
[----:B------:R-:W-:-:S04]  /*15a0*/  FFMA R27, R25, R24, R0 ;  /* 0x00000018191b7223 */ /* 0x000fc80000000000 */
[----:B------:R-:W-:-:S04]  /*15b0*/  FFMA R24, R3, R27, R24 ;  /* 0x0000001b03187223 */ /* 0x000fc80000000018 */
[----:B------:R-:W-:-:S04]  /*15c0*/  FFMA R25, R25, R24, R0 ;  /* 0x0000001819197223 */ /* 0x000fc80000000000 */
[----:B------:R-:W-:-:S05]  /*15d0*/  FFMA R0, R3, R25, R24 ;  /* 0x0000001903007223 */ /* 0x000fca0000000018 */
[----:B------:R-:W-:-:S04]  /*15e0*/  SHF.R.U32.HI R21, RZ, 0x17, R0 ;  /* 0x00000017ff157819 */ /* 0x000fc80000011600 */
[----:B------:R-:W-:-:S04]  /*15f0*/  LOP3.LUT R21, R21, 0xff, RZ, 0xc0, !PT ;  /* 0x000000ff15157812 */ /* 0x000fc800078ec0ff */
[----:B------:R-:W-:-:S05]  /*1600*/  IADD3 R22, PT, PT, R21, R23, RZ ;  /* 0x0000001715167210 */ /* 0x000fca0007ffe0ff */
[----:B------:R-:W-:-:S05]  /*1610*/  VIADD R21, R22, 0xffffffff ;  /* 0xffffffff16157836 */ /* 0x000fca0000000000 */
[----:B------:R-:W-:-:S13]  /*1620*/  ISETP.GE.U32.AND P0, PT, R21, 0xfe, PT ;  /* 0x000000fe1500780c */ /* 0x000fda0003f06070 */
[----:B------:R-:W-:Y:S05]  /*1630*/  @!P0 BRA `(.L_x_52) ;  /* 0x0000000000808947 */ /* 0x000fea0003800000 */
[----:B------:R-:W-:-:S13]  /*1640*/  ISETP.GT.AND P0, PT, R22, 0xfe, PT ;  /* 0x000000fe1600780c */ /* 0x000fda0003f04270 */
[----:B------:R-:W-:Y:S05]  /*1650*/  @P0 BRA `(.L_x_53) ;  /* 0x00000000006c0947 */ /* 0x000fea0003800000 */
[----:B------:R-:W-:-:S13]  /*1660*/  ISETP.GE.AND P0, PT, R22, 0x1, PT ;  /* 0x000000011600780c */ /* 0x000fda0003f06270 */
[----:B------:R-:W-:Y:S05]  /*1670*/  @P0 BRA `(.L_x_54) ;  /* 0x0000000000740947 */ /* 0x000fea0003800000 */
[----:B------:R-:W-:Y:S02]  /*1680*/  ISETP.GE.AND P0, PT, R22, -0x18, PT ;  /* 0xffffffe81600780c */ /* 0x000fe40003f06270 */
[----:B------:R-:W-:-:S11]  /*1690*/  LOP3.LUT R0, R0, 0x80000000, RZ, 0xc0, !PT ;  /* 0x8000000000007812 */ /* 0x000fd600078ec0ff */
[----:B------:R-:W-:Y:S05]  /*16a0*/  @!P0 BRA `(.L_x_54) ;  /* 0x0000000000688947 */ /* 0x000fea0003800000 */
[-C--:B------:R-:W-:Y:S01]  /*16b0*/  FFMA.RZ R21, R3, R25.reuse, R24 ;  /* 0x0000001903157223 */ /* 0x080fe2000000c018 */
[C---:B------:R-:W-:Y:S01]  /*16c0*/  VIADD R26, R22.reuse, 0x20 ;  /* 0x00000020161a7836 */ /* 0x040fe20000000000 */
[C---:B------:R-:W-:Y:S02]  /*16d0*/  ISETP.NE.AND P2, PT, R22.reuse, RZ, PT ;  /* 0x000000ff1600720c */ /* 0x040fe40003f45270 */
[----:B------:R-:W-:Y:S01]  /*16e0*/  ISETP.NE.AND P1, PT, R22, RZ, PT ;  /* 0x000000ff1600720c */ /* 0x000fe20003f25270 */
[----:B------:R-:W-:Y:S01]  /*16f0*/  IMAD.MOV R22, RZ, RZ, -R22 ;  /* 0x000000ffff167224 */ /* 0x000fe200078e0a16 */
[----:B------:R-:W-:Y:S01]  /*1700*/  LOP3.LUT R23, R21, 0x7fffff, RZ, 0xc0, !PT ;  /* 0x007fffff15177812 */ /* 0x000fe200078ec0ff */
[CCC-:B------:R-:W-:Y:S01]  /*1710*/  FFMA.RP R21, R3.reuse, R25.reuse, R24.reuse ;  /* 0x0000001903157223 */ /* 0x1c0fe20000008018 */
[----:B------:R-:W-:Y:S02]  /*1720*/  FFMA.RM R24, R3, R25, R24 ;  /* 0x0000001903187223 */ /* 0x000fe40000004018 */
[----:B------:R-:W-:-:S02]  /*1730*/  LOP3.LUT R23, R23, 0x800000, RZ, 0xfc, !PT ;  /* 0x0080000017177812 */ /* 0x000fc400078efcff */
[----:B------:R-:W-:Y:S02]  /*1740*/  SEL R22, R22, RZ, P2 ;  /* 0x000000ff16167207 */ /* 0x000fe40001000000 */
[----:B------:R-:W-:Y:S02]  /*1750*/  SHF.L.U32 R26, R23, R26, RZ ;  /* 0x0000001a171a7219 */ /* 0x000fe400000006ff */
[----:B------:R-:W-:Y:S02]  /*1760*/  FSETP.NEU.FTZ.AND P0, PT, R21, R24, PT ;  /* 0x000000181500720b */ /* 0x000fe40003f1d000 */
[----:B------:R-:W-:Y:S02]  /*1770*/  ISETP.NE.AND P1, PT, R26, RZ, P1 ;  /* 0x000000ff1a00720c */ /* 0x000fe40000f25270 */
[----:B------:R-:W-:Y:S02]  /*1780*/  SHF.R.U32.HI R22, RZ, R22, R23 ;  /* 0x00000016ff167219 */ /* 0x000fe40000011617 */
[----:B------:R-:W-:-:S02]  /*1790*/  PLOP3.LUT P0, PT, P0, P1, PT, 0xf8, 0x8f ;  /* 0x00000000008f781c */ /* 0x000fc40000703f70 */
[----:B------:R-:W-:Y:S02]  /*17a0*/  SHF.R.U32.HI R24, RZ, 0x1, R22 ;  /* 0x00000001ff187819 */ /* 0x000fe40000011616 */
[----:B------:R-:W-:-:S04]  /*17b0*/  SEL R3, RZ, 0x1, !P0 ;  /* 0x00000001ff037807 */ /* 0x000fc80004000000 */
[----:B------:R-:W-:-:S04]  /*17c0*/  LOP3.LUT R3, R3, 0x1, R24, 0xf8, !PT ;  /* 0x0000000103037812 */ /* 0x000fc800078ef818 */
[----:B------:R-:W-:-:S05]  /*17d0*/  LOP3.LUT R3, R3, R22, RZ, 0xc0, !PT ;  /* 0x0000001603037212 */ /* 0x000fca00078ec0ff */
[----:B------:R-:W-:-:S05]  /*17e0*/  IMAD.IADD R3, R24, 0x1, R3 ;  /* 0x0000000118037824 */ /* 0x000fca00078e0203 */
[----:B------:R-:W-:Y:S01]  /*17f0*/  LOP3.LUT R0, R3, R0, RZ, 0xfc, !PT ;  /* 0x0000000003007212 */ /* 0x000fe200078efcff */
[----:B------:R-:W-:Y:S06]  /*1800*/  BRA `(.L_x_54) ;  /* 0x0000000000107947 */ /* 0x000fec0003800000 */
.L_x_53:
[----:B------:R-:W-:-:S04]  /*1810*/  LOP3.LUT R0, R0, 0x80000000, RZ, 0xc0, !PT ;  /* 0x8000000000007812 */ /* 0x000fc800078ec0ff */
[----:B------:R-:W-:Y:S01]  /*1820*/  LOP3.LUT R0, R0, 0x7f800000, RZ, 0xfc, !PT ;  /* 0x7f80000000007812 */ /* 0x000fe200078efcff */
[----:B------:R-:W-:Y:S06]  /*1830*/  BRA `(.L_x_54) ;  /* 0x0000000000047947 */ /* 0x000fec0003800000 */
.L_x_52:
[----:B------:R-:W-:-:S07]  /*1840*/  IMAD R0, R23, 0x800000, R0 ;  /* 0x0080000017007824 */ /* 0x000fce00078e0200 */
.L_x_54:
[----:B------:R-:W-:Y:S05]  /*1850*/  BSYNC.RECONVERGENT B4 ;  /* 0x0000000000047941 */ /* 0x000fea0003800200 */
.L_x_51:
[----:B------:R-:W-:Y:S05]  /*1860*/  BRA `(.L_x_55) ;  /* 0x0000000000207947 */ /* 0x000fea0003800000 */
.L_x_50:
[----:B------:R-:W-:-:S04]  /*1870*/  LOP3.LUT R0, R25, 0x80000000, R24, 0x48, !PT ;  /* 0x8000000019007812 */ /* 0x000fc800078e4818 */
[----:B------:R-:W-:Y:S01]  /*1880*/  LOP3.LUT R0, R0, 0x7f800000, RZ, 0xfc, !PT ;  /* 0x7f80000000007812 */ /* 0x000fe200078efcff */
[----:B------:R-:W-:Y:S06]  /*1890*/  BRA `(.L_x_55) ;  /* 0x0000000000147947 */ /* 0x000fec0003800000 */
.L_x_49:
[----:B------:R-:W-:Y:S01]  /*18a0*/  LOP3.LUT R0, R25, 0x80000000, R24, 0x48, !PT ;  /* 0x8000000019007812 */ /* 0x000fe200078e4818 */
[----:B------:R-:W-:Y:S06]  /*18b0*/  BRA `(.L_x_55) ;  /* 0x00000000000c7947 */ /* 0x000fec0003800000 */
.L_x_48:
[----:B------:R-:W0:Y:S01]  /*18c0*/  MUFU.RSQ R0, -QNAN ;  /* 0xffc0000000007908 */ /* 0x000e220000001400 */
[----:B------:R-:W-:Y:S05]  /*18d0*/  BRA `(.L_x_55) ;  /* 0x0000000000047947 */ /* 0x000fea0003800000 */
.L_x_47:
[----:B------:R-:W-:-:S07]  /*18e0*/  FADD.FTZ R0, R0, R3 ;  /* 0x0000000300007221 */ /* 0x000fce0000010000 */
.L_x_55:
[----:B------:R-:W-:Y:S05]  /*18f0*/  BSYNC.RECONVERGENT B3 ;  /* 0x0000000000037941 */ /* 0x000fea0003800200 */
.L_x_45:
[----:B------:R-:W-:-:S04]  /*1900*/  IMAD.MOV.U32 R3, RZ, RZ, 0x0 ;  /* 0x00000000ff037424 */ /* 0x000fc800078e00ff */
[----:B0-----:R-:W-:Y:S05]  /*1910*/  RET.REL.NODEC R2 `(_Z16bc_kernel_activePiS_S_iiPfS_iP11ear_premble) ;  /* 0xffffffe402b87950 */ /* 0x001fea0003c3ffff */
.L_x_56:
[----:B------:R-:W-:-:S00]  /*1920*/  BRA `(.L_x_56) ;  /* 0xfffffffc00fc7947 */ /* 0x000fc0000383ffff */
[----:B------:R-:W-:-:S00]  /*1930*/  NOP ;  /* 0x0000000000007918 */ /* 0x000fc00000000000 */
        /* <DEDUP_REMOVED lines=12> */
.L_x_57:


//--------------------- .nv.shared._Z16bc_kernel_activePiS_S_iiPfS_iP11ear_premble --------------------------
	.section	.nv.shared._Z16bc_kernel_activePiS_S_iiPfS_iP11ear_premble,"aw",@nobits
	.sectionflags	@""
	.align	16
	.zero		1024


//--------------------- .nv.shared.reserved.0     --------------------------
	.section	.nv.shared.reserved.0,"aw",@nobits
	.weak		__nv_reservedSMEM_offset_0_alias
	.size		__nv_reservedSMEM_offset_0_alias, 0, 64
	.other		__nv_reservedSMEM_offset_0_alias,@"STO_CUDA_RESERVED_SHARED STV_DEFAULT"
__nv_reservedSMEM_offset_0_alias:
	.zero		0
	.zero		64


//--------------------- .nv.constant0._Z16bc_kernel_activePiS_S_iiPfS_iP11ear_premble --------------------------
	.section	.nv.constant0._Z16bc_kernel_activePiS_S_iiPfS_iP11ear_premble,"a",@progbits
	.sectionflags	@""
	.align	4
.nv.constant0._Z16bc_kernel_activePiS_S_iiPfS_iP11ear_premble:
	.zero		960


//--------------------- SYMBOLS --------------------------

	.type		.nv.reservedSmem.offset0,@object
	.size		.nv.reservedSmem.offset0,0x4
	.type		.nv.reservedSmem.cap,@object
	.size		.nv.reservedSmem.cap,0x4
